//
// Generated by NVIDIA NVVM Compiler
//
// Compiler Build ID: CL-36424714
// Cuda compilation tools, release 13.0, V13.0.88
// Based on NVVM 20.0.0
//

.version 9.0
.target sm_100
.address_size 64

	// .globl	_Z4recviPKiP8NodeDataiS0_Piii

.visible .entry _Z4recviPKiP8NodeDataiS0_Piii(
	.param .u32 _Z4recviPKiP8NodeDataiS0_Piii_param_0,
	.param .u64 .ptr .align 1 _Z4recviPKiP8NodeDataiS0_Piii_param_1,
	.param .u64 .ptr .align 1 _Z4recviPKiP8NodeDataiS0_Piii_param_2,
	.param .u32 _Z4recviPKiP8NodeDataiS0_Piii_param_3,
	.param .u64 .ptr .align 1 _Z4recviPKiP8NodeDataiS0_Piii_param_4,
	.param .u64 .ptr .align 1 _Z4recviPKiP8NodeDataiS0_Piii_param_5,
	.param .u32 _Z4recviPKiP8NodeDataiS0_Piii_param_6,
	.param .u32 _Z4recviPKiP8NodeDataiS0_Piii_param_7
)
{
	.reg .pred 	%p<17>;
	.reg .b16 	%rs<2>;
	.reg .b32 	%r<102>;
	.reg .b32 	%f<7>;
	.reg .b64 	%rd<16>;
	.reg .b64 	%fd<36>;

	ld.param.u32 	%r37, [_Z4recviPKiP8NodeDataiS0_Piii_param_0];
	ld.param.u64 	%rd4, [_Z4recviPKiP8NodeDataiS0_Piii_param_1];
	ld.param.u64 	%rd5, [_Z4recviPKiP8NodeDataiS0_Piii_param_2];
	ld.param.u64 	%rd6, [_Z4recviPKiP8NodeDataiS0_Piii_param_5];
	ld.param.u32 	%r36, [_Z4recviPKiP8NodeDataiS0_Piii_param_7];
	cvta.to.global.u64 	%rd1, %rd6;
	cvta.to.global.u64 	%rd7, %rd5;
	mov.u32 	%r38, %tid.x;
	mov.u32 	%r39, %ctaid.x;
	mov.u32 	%r40, %ntid.x;
	mad.lo.s32 	%r1, %r39, %r40, %r38;
	mul.wide.s32 	%rd8, %r1, 28;
	add.s64 	%rd2, %rd7, %rd8;
	ld.global.u8 	%rs1, [%rd2+24];
	setp.ne.s16 	%p1, %rs1, 0;
	setp.ge.s32 	%p2, %r1, %r37;
	or.pred  	%p3, %p2, %p1;
	@%p3 bra 	$L__BB0_13;
	cvta.to.global.u64 	%rd9, %rd4;
	ld.global.u32 	%r101, [%rd2+20];
	mul.wide.s32 	%rd10, %r1, 4;
	add.s64 	%rd11, %rd9, %rd10;
	ld.global.u32 	%r92, [%rd11];
	ld.global.u32 	%r4, [%rd11+4];
	setp.ge.s32 	%p4, %r92, %r4;
	mov.f64 	%fd34, 0d8000000000000000;
	@%p4 bra 	$L__BB0_9;
	sub.s32 	%r5, %r4, %r92;
	and.b32  	%r6, %r5, 3;
	sub.s32 	%r43, %r92, %r4;
	setp.gt.u32 	%p5, %r43, -4;
	mov.b32 	%r100, 0;
	mov.u32 	%r99, %r101;
	@%p5 bra 	$L__BB0_5;
	add.s64 	%rd3, %rd1, 8;
	and.b32  	%r45, %r5, -4;
	neg.s32 	%r86, %r45;
	mov.b32 	%r100, 0;
	mov.u32 	%r99, %r101;
$L__BB0_4:
	mul.wide.s32 	%rd12, %r92, 4;
	add.s64 	%rd13, %rd3, %rd12;
	ld.global.u32 	%r46, [%rd13+-8];
	max.s32 	%r48, %r101, 0;
	setp.lt.s32 	%p6, %r48, %r46;
	max.s32 	%r49, %r99, %r46;
	selp.b32 	%r50, %r49, %r99, %p6;
	selp.u32 	%r51, 1, 0, %p6;
	add.s32 	%r52, %r100, %r51;
	ld.global.u32 	%r53, [%rd13+-4];
	setp.lt.s32 	%p7, %r48, %r53;
	max.s32 	%r55, %r50, %r53;
	selp.b32 	%r56, %r55, %r50, %p7;
	selp.u32 	%r57, 1, 0, %p7;
	add.s32 	%r58, %r52, %r57;
	ld.global.u32 	%r59, [%rd13];
	setp.lt.s32 	%p8, %r48, %r59;
	max.s32 	%r61, %r56, %r59;
	selp.b32 	%r62, %r61, %r56, %p8;
	selp.u32 	%r63, 1, 0, %p8;
	add.s32 	%r64, %r58, %r63;
	ld.global.u32 	%r65, [%rd13+4];
	setp.lt.s32 	%p9, %r48, %r65;
	max.s32 	%r67, %r62, %r65;
	selp.b32 	%r99, %r67, %r62, %p9;
	selp.u32 	%r68, 1, 0, %p9;
	add.s32 	%r100, %r64, %r68;
	add.s32 	%r92, %r92, 4;
	add.s32 	%r86, %r86, 4;
	setp.ne.s32 	%p10, %r86, 0;
	@%p10 bra 	$L__BB0_4;
$L__BB0_5:
	setp.eq.s32 	%p11, %r6, 0;
	@%p11 bra 	$L__BB0_8;
	neg.s32 	%r95, %r6;
$L__BB0_7:
	.pragma "nounroll";
	mul.wide.s32 	%rd14, %r92, 4;
	add.s64 	%rd15, %rd1, %rd14;
	ld.global.u32 	%r69, [%rd15];
	max.s32 	%r71, %r101, 0;
	setp.lt.s32 	%p12, %r71, %r69;
	max.s32 	%r72, %r99, %r69;
	selp.b32 	%r99, %r72, %r99, %p12;
	selp.u32 	%r73, 1, 0, %p12;
	add.s32 	%r100, %r100, %r73;
	add.s32 	%r92, %r92, 1;
	add.s32 	%r95, %r95, 1;
	setp.ne.s32 	%p13, %r95, 0;
	@%p13 bra 	$L__BB0_7;
$L__BB0_8:
	cvt.rn.f64.s32 	%fd9, %r100;
	mul.f64 	%fd34, %fd9, 0dBF847AE147AE147B;
	mov.u32 	%r101, %r99;
$L__BB0_9:
	st.global.u32 	[%rd2+20], %r101;
	ld.global.f32 	%f1, [%rd2+8];
	ld.global.f32 	%f2, [%rd2+4];
	cvt.rn.f64.s32 	%fd10, %r36;
	mul.f64 	%fd3, %fd34, %fd10;
	fma.rn.f64 	%fd11, %fd3, 0d3FF71547652B82FE, 0d4338000000000000;
	{
	.reg .b32 %temp; 
	mov.b64 	{%r33, %temp}, %fd11;
	}
	mov.f64 	%fd12, 0dC338000000000000;
	add.rn.f64 	%fd13, %fd11, %fd12;
	fma.rn.f64 	%fd14, %fd13, 0dBFE62E42FEFA39EF, %fd3;
	fma.rn.f64 	%fd15, %fd13, 0dBC7ABC9E3B39803F, %fd14;
	fma.rn.f64 	%fd16, %fd15, 0d3E5ADE1569CE2BDF, 0d3E928AF3FCA213EA;
	fma.rn.f64 	%fd17, %fd16, %fd15, 0d3EC71DEE62401315;
	fma.rn.f64 	%fd18, %fd17, %fd15, 0d3EFA01997C89EB71;
	fma.rn.f64 	%fd19, %fd18, %fd15, 0d3F2A01A014761F65;
	fma.rn.f64 	%fd20, %fd19, %fd15, 0d3F56C16C1852B7AF;
	fma.rn.f64 	%fd21, %fd20, %fd15, 0d3F81111111122322;
	fma.rn.f64 	%fd22, %fd21, %fd15, 0d3FA55555555502A1;
	fma.rn.f64 	%fd23, %fd22, %fd15, 0d3FC5555555555511;
	fma.rn.f64 	%fd24, %fd23, %fd15, 0d3FE000000000000B;
	fma.rn.f64 	%fd25, %fd24, %fd15, 0d3FF0000000000000;
	fma.rn.f64 	%fd26, %fd25, %fd15, 0d3FF0000000000000;
	{
	.reg .b32 %temp; 
	mov.b64 	{%r34, %temp}, %fd26;
	}
	{
	.reg .b32 %temp; 
	mov.b64 	{%temp, %r35}, %fd26;
	}
	shl.b32 	%r74, %r33, 20;
	add.s32 	%r75, %r74, %r35;
	mov.b64 	%fd35, {%r34, %r75};
	{
	.reg .b32 %temp; 
	mov.b64 	{%temp, %r76}, %fd3;
	}
	mov.b32 	%f4, %r76;
	abs.f32 	%f3, %f4;
	setp.lt.f32 	%p14, %f3, 0f4086232B;
	@%p14 bra 	$L__BB0_12;
	setp.lt.f64 	%p15, %fd3, 0d0000000000000000;
	add.f64 	%fd27, %fd3, 0d7FF0000000000000;
	selp.f64 	%fd35, 0d0000000000000000, %fd27, %p15;
	setp.geu.f32 	%p16, %f3, 0f40874800;
	@%p16 bra 	$L__BB0_12;
	shr.u32 	%r77, %r33, 31;
	add.s32 	%r78, %r33, %r77;
	shr.s32 	%r79, %r78, 1;
	shl.b32 	%r80, %r79, 20;
	add.s32 	%r81, %r35, %r80;
	mov.b64 	%fd28, {%r34, %r81};
	sub.s32 	%r82, %r33, %r79;
	shl.b32 	%r83, %r82, 20;
	add.s32 	%r84, %r83, 1072693248;
	mov.b32 	%r85, 0;
	mov.b64 	%fd29, {%r85, %r84};
	mul.f64 	%fd35, %fd29, %fd28;
$L__BB0_12:
	sub.f32 	%f5, %f1, %f2;
	cvt.f64.f32 	%fd30, %f5;
	mul.f64 	%fd31, %fd35, %fd30;
	cvt.f64.f32 	%fd32, %f1;
	sub.f64 	%fd33, %fd32, %fd31;
	cvt.rn.f32.f64 	%f6, %fd33;
	st.global.f32 	[%rd2+4], %f6;
$L__BB0_13:
	ret;

}
	// .globl	_Z4sendiPKiP8NodeDataiS0_Piii
.visible .entry _Z4sendiPKiP8NodeDataiS0_Piii(
	.param .u32 _Z4sendiPKiP8NodeDataiS0_Piii_param_0,
	.param .u64 .ptr .align 1 _Z4sendiPKiP8NodeDataiS0_Piii_param_1,
	.param .u64 .ptr .align 1 _Z4sendiPKiP8NodeDataiS0_Piii_param_2,
	.param .u32 _Z4sendiPKiP8NodeDataiS0_Piii_param_3,
	.param .u64 .ptr .align 1 _Z4sendiPKiP8NodeDataiS0_Piii_param_4,
	.param .u64 .ptr .align 1 _Z4sendiPKiP8NodeDataiS0_Piii_param_5,
	.param .u32 _Z4sendiPKiP8NodeDataiS0_Piii_param_6,
	.param .u32 _Z4sendiPKiP8NodeDataiS0_Piii_param_7
)
{
	.reg .pred 	%p<10>;
	.reg .b16 	%rs<3>;
	.reg .b32 	%r<23>;
	.reg .b32 	%f<7>;
	.reg .b64 	%rd<21>;

	ld.param.u32 	%r13, [_Z4sendiPKiP8NodeDataiS0_Piii_param_0];
	ld.param.u64 	%rd7, [_Z4sendiPKiP8NodeDataiS0_Piii_param_1];
	ld.param.u64 	%rd8, [_Z4sendiPKiP8NodeDataiS0_Piii_param_2];
	ld.param.u64 	%rd9, [_Z4sendiPKiP8NodeDataiS0_Piii_param_4];
	ld.param.u64 	%rd6, [_Z4sendiPKiP8NodeDataiS0_Piii_param_5];
	ld.param.u32 	%r11, [_Z4sendiPKiP8NodeDataiS0_Piii_param_6];
	ld.param.u32 	%r12, [_Z4sendiPKiP8NodeDataiS0_Piii_param_7];
	cvta.to.global.u64 	%rd1, %rd9;
	cvta.to.global.u64 	%rd2, %rd7;
	cvta.to.global.u64 	%rd10, %rd8;
	mov.u32 	%r14, %tid.x;
	mov.u32 	%r15, %ctaid.x;
	mov.u32 	%r16, %ntid.x;
	mad.lo.s32 	%r1, %r15, %r16, %r14;
	mul.wide.s32 	%rd11, %r1, 28;
	add.s64 	%rd3, %rd10, %rd11;
	ld.global.u8 	%rs1, [%rd3+24];
	setp.ne.s16 	%p1, %rs1, 0;
	setp.ge.s32 	%p2, %r1, %r13;
	or.pred  	%p3, %p2, %p1;
	@%p3 bra 	$L__BB1_9;
	mul.wide.s32 	%rd12, %r1, 4;
	add.s64 	%rd4, %rd2, %rd12;
	ld.global.u32 	%r2, [%rd4+4];
	ld.global.f32 	%f1, [%rd3+4];
	ld.global.f32 	%f2, [%rd3];
	ld.global.f32 	%f3, [%rd3+16];
	add.f32 	%f4, %f2, %f3;
	mul.f32 	%f5, %f1, %f4;
	ld.global.f32 	%f6, [%rd3+12];
	setp.ltu.f32 	%p4, %f5, %f6;
	@%p4 bra 	$L__BB1_9;
	ld.global.u32 	%r21, [%rd4];
	mov.b16 	%rs2, 1;
	st.global.u8 	[%rd3+24], %rs2;
	ld.global.u32 	%r17, [%rd3+20];
	add.s32 	%r18, %r12, %r11;
	add.s32 	%r4, %r18, %r17;
	setp.ge.s32 	%p5, %r21, %r2;
	@%p5 bra 	$L__BB1_9;
	cvta.to.global.u64 	%rd5, %rd6;
$L__BB1_4:
	mul.wide.s32 	%rd13, %r21, 4;
	add.s64 	%rd14, %rd1, %rd13;
	ld.global.u32 	%r19, [%rd14];
	mul.wide.s32 	%rd15, %r19, 4;
	add.s64 	%rd16, %rd2, %rd15;
	ld.global.u32 	%r22, [%rd16];
	ld.global.u32 	%r7, [%rd16+4];
	setp.ge.s32 	%p6, %r22, %r7;
	@%p6 bra 	$L__BB1_8;
	bra.uni 	$L__BB1_6;
$L__BB1_5:
	add.s32 	%r22, %r22, 1;
	setp.eq.s32 	%p8, %r22, %r7;
	@%p8 bra 	$L__BB1_8;
$L__BB1_6:
	mul.wide.s32 	%rd17, %r22, 4;
	add.s64 	%rd18, %rd1, %rd17;
	ld.global.u32 	%r20, [%rd18];
	setp.ne.s32 	%p7, %r20, %r1;
	@%p7 bra 	$L__BB1_5;
	add.s64 	%rd20, %rd5, %rd17;
	st.global.u32 	[%rd20], %r4;
$L__BB1_8:
	add.s32 	%r21, %r21, 1;
	setp.ne.s32 	%p9, %r21, %r2;
	@%p9 bra 	$L__BB1_4;
$L__BB1_9:
	ret;

}


// ===== COMPILED SASS (sm_100) =====

	.target	sm_100

	.elftype	@"ET_EXEC"


//--------------------- .note.nv.tkinfo           --------------------------
	.section	.note.nv.tkinfo,"",@"SHT_NOTE"
	.sectionflags	@"SHF_NOTE_NV_TKINFO"
	.tkinfo
        /*0018*/ 	.word	0x00000002
        /*0030*/ 	.string	""
        /*0030*/ 	.string	"ptxas"
        /*0030*/ 	.string	"Cuda compilation tools, release 13.0, V13.0.88"
        /*0030*/ 	.string	"Build cuda_13.0.r13.0/compiler.36424714_0"
        /*0030*/ 	.string	"-arch sm_100 -m 64 "



//--------------------- .note.nv.cuinfo           --------------------------
	.section	.note.nv.cuinfo,"",@"SHT_NOTE"
	.sectionflags	@"SHF_NOTE_NV_CUINFO"
        /*0018*/ 	.short	0x0002
        /*001a*/ 	.short	0x0064
        /*001c*/ 	.short	0x0082
	.zero		2


//--------------------- .nv.info                  --------------------------
	.section	.nv.info,"",@"SHT_CUDA_INFO"
	.align	4


	//----- nvinfo : EIATTR_REGCOUNT
	.align		4
        /*0000*/ 	.byte	0x04, 0x2f
        /*0002*/ 	.short	(.L_1 - .L_0)
	.align		4
.L_0:
        /*0004*/ 	.word	index@(_Z4recviPKiP8NodeDataiS0_Piii)
        /*0008*/ 	.word	0x0000001f


	//----- nvinfo : EIATTR_FRAME_SIZE
	.align		4
.L_1:
        /*000c*/ 	.byte	0x04, 0x11
        /*000e*/ 	.short	(.L_3 - .L_2)
	.align		4
.L_2:
        /*0010*/ 	.word	index@(_Z4recviPKiP8NodeDataiS0_Piii)
        /*0014*/ 	.word	0x00000000


	//----- nvinfo : EIATTR_REGCOUNT
	.align		4
.L_3:
        /*0018*/ 	.byte	0x04, 0x2f
        /*001a*/ 	.short	(.L_5 - .L_4)
	.align		4
.L_4:
        /*001c*/ 	.word	index@(_Z4sendiPKiP8NodeDataiS0_Piii)
        /*0020*/ 	.word	0x0000000e


	//----- nvinfo : EIATTR_FRAME_SIZE
	.align		4
.L_5:
        /*0024*/ 	.byte	0x04, 0x11
        /*0026*/ 	.short	(.L_7 - .L_6)
	.align		4
.L_6:
        /*0028*/ 	.word	index@(_Z4sendiPKiP8NodeDataiS0_Piii)
        /*002c*/ 	.word	0x00000000


	//----- nvinfo : EIATTR_MIN_STACK_SIZE
	.align		4
.L_7:
        /*0030*/ 	.byte	0x04, 0x12
        /*0032*/ 	.short	(.L_9 - .L_8)
	.align		4
.L_8:
        /*0034*/ 	.word	index@(_Z4sendiPKiP8NodeDataiS0_Piii)
        /*0038*/ 	.word	0x00000000


	//----- nvinfo : EIATTR_MIN_STACK_SIZE
	.align		4
.L_9:
        /*003c*/ 	.byte	0x04, 0x12
        /*003e*/ 	.short	(.L_11 - .L_10)
	.align		4
.L_10:
        /*0040*/ 	.word	index@(_Z4recviPKiP8NodeDataiS0_Piii)
        /*0044*/ 	.word	0x00000000
.L_11:


//--------------------- .nv.compat                --------------------------
	.section	.nv.compat,"",@"SHT_CUDA_COMPAT_INFO"
	.align	4
        /*0000*/ 	.byte	0x02, 0x09, 0x00, 0x00, 0x02, 0x02, 0x01, 0x00, 0x02, 0x05, 0x05, 0x00, 0x03, 0x07, 0x01, 0x01
        /*0010*/ 	.byte	0x02, 0x03, 0x00, 0x00, 0x02, 0x06, 0x01, 0x00, 0x04, 0x0b, 0x08, 0x00, 0x01, 0x00, 0x00, 0x00
        /*0020*/ 	.byte	0x00, 0x00, 0x00, 0x00


//--------------------- .nv.info._Z4sendiPKiP8NodeDataiS0_Piii --------------------------
	.section	.nv.info._Z4sendiPKiP8NodeDataiS0_Piii,"",@"SHT_CUDA_INFO"
	.sectionflags	@""
	.align	4


	//----- nvinfo : EIATTR_CUDA_API_VERSION
	.align		4
        /*0000*/ 	.byte	0x04, 0x37
        /*0002*/ 	.short	(.L_13 - .L_12)
.L_12:
        /*0004*/ 	.word	0x00000082


	//----- nvinfo : EIATTR_KPARAM_INFO
	.align		4
.L_13:
        /*0008*/ 	.byte	0x04, 0x17
        /*000a*/ 	.short	(.L_15 - .L_14)
.L_14:
        /*000c*/ 	.word	0x00000000
        /*0010*/ 	.short	0x0007
        /*0012*/ 	.short	0x0034
        /*0014*/ 	.byte	0x00, 0xf0, 0x11, 0x00


	//----- nvinfo : EIATTR_KPARAM_INFO
	.align		4
.L_15:
        /*0018*/ 	.byte	0x04, 0x17
        /*001a*/ 	.short	(.L_17 - .L_16)
.L_16:
        /*001c*/ 	.word	0x00000000
        /*0020*/ 	.short	0x0006
        /*0022*/ 	.short	0x0030
        /*0024*/ 	.byte	0x00, 0xf0, 0x11, 0x00


	//----- nvinfo : EIATTR_KPARAM_INFO
	.align		4
.L_17:
        /*0028*/ 	.byte	0x04, 0x17
        /*002a*/ 	.short	(.L_19 - .L_18)
.L_18:
        /*002c*/ 	.word	0x00000000
        /*0030*/ 	.short	0x0005
        /*0032*/ 	.short	0x0028
        /*0034*/ 	.byte	0x00, 0xf5, 0x21, 0x00


	//----- nvinfo : EIATTR_KPARAM_INFO
	.align		4
.L_19:
        /*0038*/ 	.byte	0x04, 0x17
        /*003a*/ 	.short	(.L_21 - .L_20)
.L_20:
        /*003c*/ 	.word	0x00000000
        /*0040*/ 	.short	0x0004
        /*0042*/ 	.short	0x0020
        /*0044*/ 	.byte	0x00, 0xf5, 0x21, 0x00


	//----- nvinfo : EIATTR_KPARAM_INFO
	.align		4
.L_21:
        /*0048*/ 	.byte	0x04, 0x17
        /*004a*/ 	.short	(.L_23 - .L_22)
.L_22:
        /*004c*/ 	.word	0x00000000
        /*0050*/ 	.short	0x0003
        /*0052*/ 	.short	0x0018
        /*0054*/ 	.byte	0x00, 0xf0, 0x11, 0x00


	//----- nvinfo : EIATTR_KPARAM_INFO
	.align		4
.L_23:
        /*0058*/ 	.byte	0x04, 0x17
        /*005a*/ 	.short	(.L_25 - .L_24)
.L_24:
        /*005c*/ 	.word	0x00000000
        /*0060*/ 	.short	0x0002
        /*0062*/ 	.short	0x0010
        /*0064*/ 	.byte	0x00, 0xf5, 0x21, 0x00


	//----- nvinfo : EIATTR_KPARAM_INFO
	.align		4
.L_25:
        /*0068*/ 	.byte	0x04, 0x17
        /*006a*/ 	.short	(.L_27 - .L_26)
.L_26:
        /*006c*/ 	.word	0x00000000
        /*0070*/ 	.short	0x0001
        /*0072*/ 	.short	0x0008
        /*0074*/ 	.byte	0x00, 0xf5, 0x21, 0x00


	//----- nvinfo : EIATTR_KPARAM_INFO
	.align		4
.L_27:
        /*0078*/ 	.byte	0x04, 0x17
        /*007a*/ 	.short	(.L_29 - .L_28)
.L_28:
        /*007c*/ 	.word	0x00000000
        /*0080*/ 	.short	0x0000
        /*0082*/ 	.short	0x0000
        /*0084*/ 	.byte	0x00, 0xf0, 0x11, 0x00


	//----- nvinfo : EIATTR_SPARSE_MMA_MASK
	.align		4
.L_29:
        /*0088*/ 	.byte	0x03, 0x50
        /*008a*/ 	.short	0x0000


	//----- nvinfo : EIATTR_MAXREG_COUNT
	.align		4
        /*008c*/ 	.byte	0x03, 0x1b
        /*008e*/ 	.short	0x00ff


	//----- nvinfo : EIATTR_MERCURY_ISA_VERSION
	.align		4
        /*0090*/ 	.byte	0x03, 0x5f
        /*0092*/ 	.short	0x0101


	//----- nvinfo : EIATTR_VRC_CTA_INIT_COUNT
	.align		4
        /*0094*/ 	.byte	0x02, 0x4a
	.zero		1
	.zero		1


	//----- nvinfo : EIATTR_EXIT_INSTR_OFFSETS
	.align		4
        /*0098*/ 	.byte	0x04, 0x1c
        /*009a*/ 	.short	(.L_31 - .L_30)


	//   ....[0]....
.L_30:
        /*009c*/ 	.word	0x000000c0


	//   ....[1]....
        /*00a0*/ 	.word	0x00000140


	//   ....[2]....
        /*00a4*/ 	.word	0x00000200


	//   ....[3]....
        /*00a8*/ 	.word	0x000004b0


	//----- nvinfo : EIATTR_CRS_STACK_SIZE
	.align		4
.L_31:
        /*00ac*/ 	.byte	0x04, 0x1e
        /*00ae*/ 	.short	(.L_33 - .L_32)
.L_32:
        /*00b0*/ 	.word	0x00000000


	//----- nvinfo : EIATTR_CBANK_PARAM_SIZE
	.align		4
.L_33:
        /*00b4*/ 	.byte	0x03, 0x19
        /*00b6*/ 	.short	0x0038


	//----- nvinfo : EIATTR_PARAM_CBANK
	.align		4
        /*00b8*/ 	.byte	0x04, 0x0a
        /*00ba*/ 	.short	(.L_35 - .L_34)
	.align		4
.L_34:
        /*00bc*/ 	.word	index@(.nv.constant0._Z4sendiPKiP8NodeDataiS0_Piii)
        /*00c0*/ 	.short	0x0380
        /*00c2*/ 	.short	0x0038


	//----- nvinfo : EIATTR_SW_WAR
	.align		4
.L_35:
        /*00c4*/ 	.byte	0x04, 0x36
        /*00c6*/ 	.short	(.L_37 - .L_36)
.L_36:
        /*00c8*/ 	.word	0x00000008
.L_37:


//--------------------- .nv.info._Z4recviPKiP8NodeDataiS0_Piii --------------------------
	.section	.nv.info._Z4recviPKiP8NodeDataiS0_Piii,"",@"SHT_CUDA_INFO"
	.sectionflags	@""
	.align	4


	//----- nvinfo : EIATTR_CUDA_API_VERSION
	.align		4
        /*0000*/ 	.byte	0x04, 0x37
        /*0002*/ 	.short	(.L_39 - .L_38)
.L_38:
        /*0004*/ 	.word	0x00000082


	//----- nvinfo : EIATTR_KPARAM_INFO
	.align		4
.L_39:
        /*0008*/ 	.byte	0x04, 0x17
        /*000a*/ 	.short	(.L_41 - .L_40)
.L_40:
        /*000c*/ 	.word	0x00000000
        /*0010*/ 	.short	0x0007
        /*0012*/ 	.short	0x0034
        /*0014*/ 	.byte	0x00, 0xf0, 0x11, 0x00


	//----- nvinfo : EIATTR_KPARAM_INFO
	.align		4
.L_41:
        /*0018*/ 	.byte	0x04, 0x17
        /*001a*/ 	.short	(.L_43 - .L_42)
.L_42:
        /*001c*/ 	.word	0x00000000
        /*0020*/ 	.short	0x0006
        /*0022*/ 	.short	0x0030
        /*0024*/ 	.byte	0x00, 0xf0, 0x11, 0x00


	//----- nvinfo : EIATTR_KPARAM_INFO
	.align		4
.L_43:
        /*0028*/ 	.byte	0x04, 0x17
        /*002a*/ 	.short	(.L_45 - .L_44)
.L_44:
        /*002c*/ 	.word	0x00000000
        /*0030*/ 	.short	0x0005
        /*0032*/ 	.short	0x0028
        /*0034*/ 	.byte	0x00, 0xf5, 0x21, 0x00


	//----- nvinfo : EIATTR_KPARAM_INFO
	.align		4
.L_45:
        /*0038*/ 	.byte	0x04, 0x17
        /*003a*/ 	.short	(.L_47 - .L_46)
.L_46:
        /*003c*/ 	.word	0x00000000
        /*0040*/ 	.short	0x0004
        /*0042*/ 	.short	0x0020
        /*0044*/ 	.byte	0x00, 0xf5, 0x21, 0x00


	//----- nvinfo : EIATTR_KPARAM_INFO
	.align		4
.L_47:
        /*0048*/ 	.byte	0x04, 0x17
        /*004a*/ 	.short	(.L_49 - .L_48)
.L_48:
        /*004c*/ 	.word	0x00000000
        /*0050*/ 	.short	0x0003
        /*0052*/ 	.short	0x0018
        /*0054*/ 	.byte	0x00, 0xf0, 0x11, 0x00


	//----- nvinfo : EIATTR_KPARAM_INFO
	.align		4
.L_49:
        /*0058*/ 	.byte	0x04, 0x17
        /*005a*/ 	.short	(.L_51 - .L_50)
.L_50:
        /*005c*/ 	.word	0x00000000
        /*0060*/ 	.short	0x0002
        /*0062*/ 	.short	0x0010
        /*0064*/ 	.byte	0x00, 0xf5, 0x21, 0x00


	//----- nvinfo : EIATTR_KPARAM_INFO
	.align		4
.L_51:
        /*0068*/ 	.byte	0x04, 0x17
        /*006a*/ 	.short	(.L_53 - .L_52)
.L_52:
        /*006c*/ 	.word	0x00000000
        /*0070*/ 	.short	0x0001
        /*0072*/ 	.short	0x0008
        /*0074*/ 	.byte	0x00, 0xf5, 0x21, 0x00


	//----- nvinfo : EIATTR_KPARAM_INFO
	.align		4
.L_53:
        /*0078*/ 	.byte	0x04, 0x17
        /*007a*/ 	.short	(.L_55 - .L_54)
.L_54:
        /*007c*/ 	.word	0x00000000
        /*0080*/ 	.short	0x0000
        /*0082*/ 	.short	0x0000
        /*0084*/ 	.byte	0x00, 0xf0, 0x11, 0x00


	//----- nvinfo : EIATTR_SPARSE_MMA_MASK
	.align		4
.L_55:
        /*0088*/ 	.byte	0x03, 0x50
        /*008a*/ 	.short	0x0000


	//----- nvinfo : EIATTR_MAXREG_COUNT
	.align		4
        /*008c*/ 	.byte	0x03, 0x1b
        /*008e*/ 	.short	0x00ff


	//----- nvinfo : EIATTR_MERCURY_ISA_VERSION
	.align		4
        /*0090*/ 	.byte	0x03, 0x5f
        /*0092*/ 	.short	0x0101


	//----- nvinfo : EIATTR_VRC_CTA_INIT_COUNT
	.align		4
        /*0094*/ 	.byte	0x02, 0x4a
	.zero		1
	.zero		1


	//----- nvinfo : EIATTR_EXIT_INSTR_OFFSETS
	.align		4
        /*0098*/ 	.byte	0x04, 0x1c
        /*009a*/ 	.short	(.L_57 - .L_56)


	//   ....[0]....
.L_56:
        /*009c*/ 	.word	0x000000c0


	//   ....[1]....
        /*00a0*/ 	.word	0x00001410


	//----- nvinfo : EIATTR_CRS_STACK_SIZE
	.align		4
.L_57:
        /*00a4*/ 	.byte	0x04, 0x1e
        /*00a6*/ 	.short	(.L_59 - .L_58)
.L_58:
        /*00a8*/ 	.word	0x00000000


	//----- nvinfo : EIATTR_CBANK_PARAM_SIZE
	.align		4
.L_59:
        /*00ac*/ 	.byte	0x03, 0x19
        /*00ae*/ 	.short	0x0038


	//----- nvinfo : EIATTR_PARAM_CBANK
	.align		4
        /*00b0*/ 	.byte	0x04, 0x0a
        /*00b2*/ 	.short	(.L_61 - .L_60)
	.align		4
.L_60:
        /*00b4*/ 	.word	index@(.nv.constant0._Z4recviPKiP8NodeDataiS0_Piii)
        /*00b8*/ 	.short	0x0380
        /*00ba*/ 	.short	0x0038


	//----- nvinfo : EIATTR_SW_WAR
	.align		4
.L_61:
        /*00bc*/ 	.byte	0x04, 0x36
        /*00be*/ 	.short	(.L_63 - .L_62)
.L_62:
        /*00c0*/ 	.word	0x00000008
.L_63:


//--------------------- .nv.callgraph             --------------------------
	.section	.nv.callgraph,"",@"SHT_CUDA_CALLGRAPH"
	.align	4
	.sectionentsize	8
	.align		4
        /*0000*/ 	.word	0x00000000
	.align		4
        /*0004*/ 	.word	0xffffffff
	.align		4
        /*0008*/ 	.word	0x00000000
	.align		4
        /*000c*/ 	.word	0xfffffffe
	.align		4
        /*0010*/ 	.word	0x00000000
	.align		4
        /*0014*/ 	.word	0xfffffffd
	.align		4
        /*0018*/ 	.word	0x00000000
	.align		4
        /*001c*/ 	.word	0xfffffffc


//--------------------- .text._Z4sendiPKiP8NodeDataiS0_Piii --------------------------
	.section	.text._Z4sendiPKiP8NodeDataiS0_Piii,"ax",@progbits
	.align	128
        .global         _Z4sendiPKiP8NodeDataiS0_Piii
        .type           _Z4sendiPKiP8NodeDataiS0_Piii,@function
        .size           _Z4sendiPKiP8NodeDataiS0_Piii,(.L_x_25 - _Z4sendiPKiP8NodeDataiS0_Piii)
        .other          _Z4sendiPKiP8NodeDataiS0_Piii,@"STO_CUDA_ENTRY STV_DEFAULT"
_Z4sendiPKiP8NodeDataiS0_Piii:
.text._Z4sendiPKiP8NodeDataiS0_Piii:
[----:B------:R-:W-:Y:S01]  /*0000*/  LDC R1, c[0x0][0x37c] ;  /* 0x0000df00ff017b82 */ /* 0x000fe20000000800 */
[----:B------:R-:W0:Y:S07]  /*0010*/  S2R R0, SR_TID.X ;  /* 0x0000000000007919 */ /* 0x000e2e0000002100 */
[----:B------:R-:W0:Y:S01]  /*0020*/  S2UR UR6, SR_CTAID.X ;  /* 0x00000000000679c3 */ /* 0x000e220000002500 */
[----:B------:R-:W1:Y:S07]  /*0030*/  LDCU.64 UR4, c[0x0][0x358] ;  /* 0x00006b00ff0477ac */ /* 0x000e6e0008000a00 */
[----:B------:R-:W0:Y:S08]  /*0040*/  LDC R3, c[0x0][0x360] ;  /* 0x0000d800ff037b82 */ /* 0x000e300000000800 */
[----:B------:R-:W2:Y:S01]  /*0050*/  LDC.64 R4, c[0x0][0x390] ;  /* 0x0000e400ff047b82 */ /* 0x000ea20000000a00 */
[----:B0-----:R-:W-:Y:S01]  /*0060*/  IMAD R0, R3, UR6, R0 ;  /* 0x0000000603007c24 */ /* 0x001fe2000f8e0200 */
[----:B------:R-:W0:Y:S03]  /*0070*/  LDCU UR6, c[0x0][0x380] ;  /* 0x00007000ff0677ac */ /* 0x000e260008000800 */
[----:B--2---:R-:W-:-:S05]  /*0080*/  IMAD.WIDE R4, R0, 0x1c, R4 ;  /* 0x0000001c00047825 */ /* 0x004fca00078e0204 */
[----:B-1----:R-:W2:Y:S02]  /*0090*/  LDG.E.U8 R2, desc[UR4][R4.64+0x18] ;  /* 0x0000180404027981 */ /* 0x002ea4000c1e1100 */
[----:B--2---:R-:W-:-:S04]  /*00a0*/  ISETP.NE.AND P0, PT, R2, RZ, PT ;  /* 0x000000ff0200720c */ /* 0x004fc80003f05270 */
[----:B0-----:R-:W-:-:S13]  /*00b0*/  ISETP.GE.OR P0, PT, R0, UR6, P0 ;  /* 0x0000000600007c0c */ /* 0x001fda0008706670 */
[----:B------:R-:W-:Y:S05]  /*00c0*/  @P0 EXIT ;  /* 0x000000000000094d */ /* 0x000fea0003800000 */
[----:B------:R-:W2:Y:S04]  /*00d0*/  LDG.E R3, desc[UR4][R4.64] ;  /* 0x0000000404037981 */ /* 0x000ea8000c1e1900 */
[----:B------:R-:W2:Y:S04]  /*00e0*/  LDG.E R6, desc[UR4][R4.64+0x10] ;  /* 0x0000100404067981 */ /* 0x000ea8000c1e1900 */
[----:B------:R-:W3:Y:S04]  /*00f0*/  LDG.E R2, desc[UR4][R4.64+0x4] ;  /* 0x0000040404027981 */ /* 0x000ee8000c1e1900 */
[----:B------:R-:W4:Y:S01]  /*0100*/  LDG.E R7, desc[UR4][R4.64+0xc] ;  /* 0x00000c0404077981 */ /* 0x000f22000c1e1900 */
[----:B--2---:R-:W-:-:S04]  /*0110*/  FADD R3, R3, R6 ;  /* 0x0000000603037221 */ /* 0x004fc80000000000 */
[----:B---3--:R-:W-:-:S05]  /*0120*/  FMUL R2, R2, R3 ;  /* 0x0000000302027220 */ /* 0x008fca0000400000 */
[----:B----4-:R-:W-:-:S13]  /*0130*/  FSETP.GE.AND P0, PT, R2, R7, PT ;  /* 0x000000070200720b */ /* 0x010fda0003f06000 */
[----:B------:R-:W-:Y:S05]  /*0140*/  @!P0 EXIT ;  /* 0x000000000000894d */ /* 0x000fea0003800000 */
[----:B------:R-:W0:Y:S01]  /*0150*/  LDC.64 R6, c[0x0][0x388] ;  /* 0x0000e200ff067b82 */ /* 0x000e220000000a00 */
[----:B------:R-:W5:Y:S01]  /*0160*/  LDG.E R3, desc[UR4][R4.64+0x14] ;  /* 0x0000140404037981 */ /* 0x000f62000c1e1900 */
[----:B------:R-:W-:Y:S01]  /*0170*/  IMAD.MOV.U32 R8, RZ, RZ, 0x1 ;  /* 0x00000001ff087424 */ /* 0x000fe200078e00ff */
[----:B------:R-:W1:Y:S05]  /*0180*/  LDCU.64 UR8, c[0x0][0x3a0] ;  /* 0x00007400ff0877ac */ /* 0x000e6a0008000a00 */
[----:B------:R-:W2:Y:S01]  /*0190*/  LDC.64 R10, c[0x0][0x3b0] ;  /* 0x0000ec00ff0a7b82 */ /* 0x000ea20000000a00 */
[----:B0-----:R-:W-:-:S05]  /*01a0*/  IMAD.WIDE R6, R0, 0x4, R6 ;  /* 0x0000000400067825 */ /* 0x001fca00078e0206 */
[----:B------:R-:W3:Y:S04]  /*01b0*/  LDG.E R2, desc[UR4][R6.64+0x4] ;  /* 0x0000040406027981 */ /* 0x000ee8000c1e1900 */
[----:B------:R0:W3:Y:S02]  /*01c0*/  LDG.E R9, desc[UR4][R6.64] ;  /* 0x0000000406097981 */ /* 0x0000e4000c1e1900 */
[----:B0-----:R-:W-:-:S05]  /*01d0*/  PRMT R7, R8, 0x7610, R7 ;  /* 0x0000761008077816 */ /* 0x001fca0000000007 */
[----:B------:R0:W-:Y:S01]  /*01e0*/  STG.E.U8 desc[UR4][R4.64+0x18], R7 ;  /* 0x0000180704007986 */ /* 0x0001e2000c101104 */
[----:B---3--:R-:W-:-:S13]  /*01f0*/  ISETP.GE.AND P0, PT, R9, R2, PT ;  /* 0x000000020900720c */ /* 0x008fda0003f06270 */
[----:B012---:R-:W-:Y:S05]  /*0200*/  @P0 EXIT ;  /* 0x000000000000094d */ /* 0x007fea0003800000 */
[----:B-----5:R-:W-:Y:S01]  /*0210*/  IADD3 R3, PT, PT, R3, R11, R10 ;  /* 0x0000000b03037210 */ /* 0x020fe20007ffe00a */
[----:B------:R-:W-:-:S07]  /*0220*/  IMAD.MOV.U32 R5, RZ, RZ, R9 ;  /* 0x000000ffff057224 */ /* 0x000fce00078e0009 */
.L_x_5:
[----:B0-----:R-:W0:Y:S08]  /*0230*/  LDC.64 R6, c[0x0][0x3a0] ;  /* 0x0000e800ff067b82 */ /* 0x001e300000000a00 */
[----:B------:R-:W1:Y:S01]  /*0240*/  LDC.64 R8, c[0x0][0x388] ;  /* 0x0000e200ff087b82 */ /* 0x000e620000000a00 */
[----:B0-----:R-:W-:-:S06]  /*0250*/  IMAD.WIDE R6, R5, 0x4, R6 ;  /* 0x0000000405067825 */ /* 0x001fcc00078e0206 */
[----:B------:R-:W1:Y:S02]  /*0260*/  LDG.E R7, desc[UR4][R6.64] ;  /* 0x0000000406077981 */ /* 0x000e64000c1e1900 */
[----:B-1----:R-:W-:-:S05]  /*0270*/  IMAD.WIDE R8, R7, 0x4, R8 ;  /* 0x0000000407087825 */ /* 0x002fca00078e0208 */
[----:B------:R-:W2:Y:S04]  /*0280*/  LDG.E R4, desc[UR4][R8.64] ;  /* 0x0000000408047981 */ /* 0x000ea8000c1e1900 */
[----:B------:R-:W2:Y:S01]  /*0290*/  LDG.E R11, desc[UR4][R8.64+0x4] ;  /* 0x00000404080b7981 */ /* 0x000ea2000c1e1900 */
[----:B------:R-:W-:Y:S01]  /*02a0*/  VIADD R5, R5, 0x1 ;  /* 0x0000000105057836 */ /* 0x000fe20000000000 */
[----:B------:R-:W-:Y:S04]  /*02b0*/  BSSY.RECONVERGENT B0, `(.L_x_0) ;  /* 0x000001e000007945 */ /* 0x000fe80003800200 */
[----:B------:R-:W-:-:S02]  /*02c0*/  ISETP.NE.AND P0, PT, R5, R2, PT ;  /* 0x000000020500720c */ /* 0x000fc40003f05270 */
[----:B--2---:R-:W-:-:S13]  /*02d0*/  ISETP.GE.AND P1, PT, R4, R11, PT ;  /* 0x0000000b0400720c */ /* 0x004fda0003f26270 */
[----:B------:R-:W-:Y:S05]  /*02e0*/  @P1 BRA `(.L_x_1) ;  /* 0x0000000000681947 */ /* 0x000fea0003800000 */
[----:B------:R-:W0:Y:S01]  /*02f0*/  LDCU.64 UR6, c[0x0][0x3a0] ;  /* 0x00007400ff0677ac */ /* 0x000e220008000a00 */
[----:B------:R-:W-:-:S03]  /*0300*/  IMAD.WIDE R6, R4, 0x4, RZ ;  /* 0x0000000404067825 */ /* 0x000fc600078e02ff */
[----:B0-----:R-:W-:-:S04]  /*0310*/  IADD3 R8, P1, PT, R6, UR6, RZ ;  /* 0x0000000606087c10 */ /* 0x001fc8000ff3e0ff */
[----:B------:R-:W-:-:S06]  /*0320*/  IADD3.X R9, PT, PT, R7, UR7, RZ, P1, !PT ;  /* 0x0000000707097c10 */ /* 0x000fcc0008ffe4ff */
[----:B------:R-:W2:Y:S01]  /*0330*/  LDG.E R9, desc[UR4][R8.64] ;  /* 0x0000000408097981 */ /* 0x000ea2000c1e1900 */
[----:B------:R-:W-:Y:S01]  /*0340*/  BSSY.RELIABLE B1, `(.L_x_2) ;  /* 0x0000010000017945 */ /* 0x000fe20003800100 */
[----:B--2---:R-:W-:-:S13]  /*0350*/  ISETP.NE.AND P1, PT, R9, R0, PT ;  /* 0x000000000900720c */ /* 0x004fda0003f25270 */
[----:B------:R-:W-:Y:S05]  /*0360*/  @!P1 BRA `(.L_x_3) ;  /* 0x0000000000349947 */ /* 0x000fea0003800000 */
[----:B------:R-:W-:Y:S01]  /*0370*/  BSSY.RELIABLE B2, `(.L_x_3) ;  /* 0x000000c000027945 */ /* 0x000fe20003800100 */
.L_x_4:
[----:B------:R-:W-:-:S05]  /*0380*/  VIADD R4, R4, 0x1 ;  /* 0x0000000104047836 */ /* 0x000fca0000000000 */
[----:B------:R-:W-:-:S13]  /*0390*/  ISETP.NE.AND P1, PT, R4, R11, PT ;  /* 0x0000000b0400720c */ /* 0x000fda0003f25270 */
[----:B------:R-:W-:Y:S05]  /*03a0*/  @!P1 BREAK.RELIABLE B2 ;  /* 0x0000000000029942 */ /* 0x000fea0003800100 */
[----:B------:R-:W-:Y:S05]  /*03b0*/  @!P1 BREAK.RELIABLE B1 ;  /* 0x0000000000019942 */ /* 0x000fea0003800100 */
[----:B------:R-:W-:Y:S05]  /*03c0*/  @!P1 BRA `(.L_x_1) ;  /* 0x0000000000309947 */ /* 0x000fea0003800000 */
[----:B------:R-:W-:-:S03]  /*03d0*/  IMAD.WIDE R6, R4, 0x4, RZ ;  /* 0x0000000404067825 */ /* 0x000fc600078e02ff */
[----:B------:R-:W-:-:S04]  /*03e0*/  IADD3 R8, P1, PT, R6, UR8, RZ ;  /* 0x0000000806087c10 */ /* 0x000fc8000ff3e0ff */
[----:B------:R-:W-:-:S06]  /*03f0*/  IADD3.X R9, PT, PT, R7, UR9, RZ, P1, !PT ;  /* 0x0000000907097c10 */ /* 0x000fcc0008ffe4ff */
[----:B------:R-:W2:Y:S02]  /*0400*/  LDG.E R9, desc[UR4][R8.64] ;  /* 0x0000000408097981 */ /* 0x000ea4000c1e1900 */
[----:B--2---:R-:W-:-:S13]  /*0410*/  ISETP.NE.AND P1, PT, R9, R0, PT ;  /* 0x000000000900720c */ /* 0x004fda0003f25270 */
[----:B------:R-:W-:Y:S05]  /*0420*/  @P1 BRA `(.L_x_4) ;  /* 0xfffffffc00d41947 */ /* 0x000fea000383ffff */
[----:B------:R-:W-:Y:S05]  /*0430*/  BSYNC.RELIABLE B2 ;  /* 0x0000000000027941 */ /* 0x000fea0003800100 */
.L_x_3:
[----:B------:R-:W-:Y:S05]  /*0440*/  BSYNC.RELIABLE B1 ;  /* 0x0000000000017941 */ /* 0x000fea0003800100 */
.L_x_2:
[----:B------:R-:W0:Y:S02]  /*0450*/  LDCU.64 UR6, c[0x0][0x3a8] ;  /* 0x00007500ff0677ac */ /* 0x000e240008000a00 */
[----:B0-----:R-:W-:-:S04]  /*0460*/  IADD3 R6, P1, PT, R6, UR6, RZ ;  /* 0x0000000606067c10 */ /* 0x001fc8000ff3e0ff */
[----:B------:R-:W-:-:S05]  /*0470*/  IADD3.X R7, PT, PT, R7, UR7, RZ, P1, !PT ;  /* 0x0000000707077c10 */ /* 0x000fca0008ffe4ff */
[----:B------:R0:W-:Y:S04]  /*0480*/  STG.E desc[UR4][R6.64], R3 ;  /* 0x0000000306007986 */ /* 0x0001e8000c101904 */
.L_x_1:
[----:B------:R-:W-:Y:S05]  /*0490*/  BSYNC.RECONVERGENT B0 ;  /* 0x0000000000007941 */ /* 0x000fea0003800200 */
.L_x_0:
[----:B------:R-:W-:Y:S05]  /*04a0*/  @P0 BRA `(.L_x_5) ;  /* 0xfffffffc00600947 */ /* 0x000fea000383ffff */
[----:B------:R-:W-:Y:S05]  /*04b0*/  EXIT ;  /* 0x000000000000794d */ /* 0x000fea0003800000 */
.L_x_6:
[----:B------:R-:W-:-:S00]  /*04c0*/  BRA `(.L_x_6) ;  /* 0xfffffffc00fc7947 */ /* 0x000fc0000383ffff */
[----:B------:R-:W-:-:S00]  /*04d0*/  NOP ;  /* 0x0000000000007918 */ /* 0x000fc00000000000 */
        /* <DEDUP_REMOVED lines=10> */
.L_x_25:


//--------------------- .text._Z4recviPKiP8NodeDataiS0_Piii --------------------------
	.section	.text._Z4recviPKiP8NodeDataiS0_Piii,"ax",@progbits
	.align	128
        .global         _Z4recviPKiP8NodeDataiS0_Piii
        .type           _Z4recviPKiP8NodeDataiS0_Piii,@function
        .size           _Z4recviPKiP8NodeDataiS0_Piii,(.L_x_26 - _Z4recviPKiP8NodeDataiS0_Piii)
        .other          _Z4recviPKiP8NodeDataiS0_Piii,@"STO_CUDA_ENTRY STV_DEFAULT"
_Z4recviPKiP8NodeDataiS0_Piii:
.text._Z4recviPKiP8NodeDataiS0_Piii:
        /* <DEDUP_REMOVED lines=13> */
[----:B------:R-:W0:Y:S01]  /*00d0*/  LDC.64 R4, c[0x0][0x388] ;  /* 0x0000e200ff047b82 */ /* 0x000e220000000a00 */
[----:B------:R1:W5:Y:S01]  /*00e0*/  LDG.E R11, desc[UR6][R2.64+0x14] ;  /* 0x00001406020b7981 */ /* 0x000362000c1e1900 */
[----:B0-----:R-:W-:-:S05]  /*00f0*/  IMAD.WIDE R4, R7, 0x4, R4 ;  /* 0x0000000407047825 */ /* 0x001fca00078e0204 */
[----:B------:R-:W2:Y:S04]  /*0100*/  LDG.E R13, desc[UR6][R4.64] ;  /* 0x00000006040d7981 */ /* 0x000ea8000c1e1900 */
[----:B------:R-:W2:Y:S01]  /*0110*/  LDG.E R0, desc[UR6][R4.64+0x4] ;  /* 0x0000040604007981 */ /* 0x000ea2000c1e1900 */
[----:B------:R-:W-:Y:S01]  /*0120*/  BSSY.RECONVERGENT B2, `(.L_x_7) ;  /* 0x00000e6000027945 */ /* 0x000fe20003800200 */
[----:B------:R-:W-:Y:S02]  /*0130*/  IMAD.MOV.U32 R6, RZ, RZ, 0x0 ;  /* 0x00000000ff067424 */ /* 0x000fe400078e00ff */
[----:B------:R-:W-:Y:S01]  /*0140*/  IMAD.MOV.U32 R7, RZ, RZ, -0x80000000 ;  /* 0x80000000ff077424 */ /* 0x000fe200078e00ff */
[----:B--2---:R-:W-:-:S13]  /*0150*/  ISETP.GE.AND P0, PT, R13, R0, PT ;  /* 0x000000000d00720c */ /* 0x004fda0003f06270 */
[----:B-1----:R-:W-:Y:S05]  /*0160*/  @P0 BRA `(.L_x_8) ;  /* 0x0000000c00840947 */ /* 0x002fea0003800000 */
[----:B------:R-:W-:Y:S01]  /*0170*/  IMAD.IADD R4, R13, 0x1, -R0 ;  /* 0x000000010d047824 */ /* 0x000fe200078e0a00 */
[----:B------:R-:W-:Y:S01]  /*0180*/  BSSY.RECONVERGENT B1, `(.L_x_9) ;  /* 0x00000c8000017945 */ /* 0x000fe20003800200 */
[----:B------:R-:W-:Y:S02]  /*0190*/  IMAD.IADD R0, R0, 0x1, -R13 ;  /* 0x0000000100007824 */ /* 0x000fe400078e0a0d */
[----:B------:R-:W-:Y:S01]  /*01a0*/  IMAD.MOV.U32 R21, RZ, RZ, RZ ;  /* 0x000000ffff157224 */ /* 0x000fe200078e00ff */
[----:B------:R-:W-:Y:S01]  /*01b0*/  ISETP.GT.U32.AND P0, PT, R4, -0x4, PT ;  /* 0xfffffffc0400780c */ /* 0x000fe20003f04070 */
[----:B-----5:R-:W-:Y:S01]  /*01c0*/  IMAD.MOV.U32 R19, RZ, RZ, R11 ;  /* 0x000000ffff137224 */ /* 0x020fe200078e000b */
[----:B------:R-:W-:-:S11]  /*01d0*/  LOP3.LUT R10, R0, 0x3, RZ, 0xc0, !PT ;  /* 0x00000003000a7812 */ /* 0x000fd600078ec0ff */
[----:B------:R-:W-:Y:S05]  /*01e0*/  @P0 BRA `(.L_x_10) ;  /* 0x0000000c00040947 */ /* 0x000fea0003800000 */
[----:B------:R-:W0:Y:S01]  /*01f0*/  LDCU.64 UR4, c[0x0][0x3a8] ;  /* 0x00007500ff0477ac */ /* 0x000e220008000a00 */
[----:B------:R-:W-:Y:S01]  /*0200*/  LOP3.LUT R14, R0, 0xfffffffc, RZ, 0xc0, !PT ;  /* 0xfffffffc000e7812 */ /* 0x000fe200078ec0ff */
[----:B------:R-:W-:Y:S01]  /*0210*/  BSSY.RELIABLE B0, `(.L_x_11) ;  /* 0x00000a4000007945 */ /* 0x000fe20003800100 */
[----:B------:R-:W-:Y:S02]  /*0220*/  IMAD.MOV.U32 R21, RZ, RZ, RZ ;  /* 0x000000ffff157224 */ /* 0x000fe400078e00ff */
[----:B------:R-:W-:Y:S02]  /*0230*/  IMAD.MOV.U32 R19, RZ, RZ, R11 ;  /* 0x000000ffff137224 */ /* 0x000fe400078e000b */
[----:B------:R-:W-:-:S05]  /*0240*/  IMAD.MOV R14, RZ, RZ, -R14 ;  /* 0x000000ffff0e7224 */ /* 0x000fca00078e0a0e */
[----:B------:R-:W-:Y:S01]  /*0250*/  ISETP.GE.AND P0, PT, R14, RZ, PT ;  /* 0x000000ff0e00720c */ /* 0x000fe20003f06270 */
[----:B0-----:R-:W-:-:S04]  /*0260*/  UIADD3 UR4, UP0, UPT, UR4, 0x8, URZ ;  /* 0x0000000804047890 */ /* 0x001fc8000ff1e0ff */
[----:B------:R-:W-:Y:S02]  /*0270*/  UIADD3.X UR5, UPT, UPT, URZ, UR5, URZ, UP0, !UPT ;  /* 0x00000005ff057290 */ /* 0x000fe400087fe4ff */
[----:B------:R-:W-:-:S04]  /*0280*/  MOV R4, UR4 ;  /* 0x0000000400047c02 */ /* 0x000fc80008000f00 */
[----:B------:R-:W-:Y:S02]  /*0290*/  IMAD.U32 R5, RZ, RZ, UR5 ;  /* 0x00000005ff057e24 */ /* 0x000fe4000f8e00ff */
[----:B------:R-:W-:Y:S05]  /*02a0*/  @P0 BRA `(.L_x_12) ;  /* 0x0000000800680947 */ /* 0x000fea0003800000 */
[----:B------:R-:W-:Y:S01]  /*02b0*/  IMAD.MOV R0, RZ, RZ, -R14 ;  /* 0x000000ffff007224 */ /* 0x000fe200078e0a0e */
[----:B------:R-:W-:Y:S01]  /*02c0*/  BSSY.RECONVERGENT B3, `(.L_x_13) ;  /* 0x0000061000037945 */ /* 0x000fe20003800200 */
[----:B------:R-:W-:-:S03]  /*02d0*/  PLOP3.LUT P0, PT, PT, PT, PT, 0x80, 0x8 ;  /* 0x000000000008781c */ /* 0x000fc60003f0f070 */
[----:B------:R-:W-:-:S13]  /*02e0*/  ISETP.GT.AND P1, PT, R0, 0xc, PT ;  /* 0x0000000c0000780c */ /* 0x000fda0003f24270 */
[----:B------:R-:W-:Y:S05]  /*02f0*/  @!P1 BRA `(.L_x_14) ;  /* 0x0000000400749947 */ /* 0x000fea0003800000 */
[----:B------:R-:W-:-:S13]  /*0300*/  PLOP3.LUT P0, PT, PT, PT, PT, 0x8, 0x80 ;  /* 0x000000000080781c */ /* 0x000fda0003f0e170 */
.L_x_15:
[----:B------:R-:W-:-:S05]  /*0310*/  IMAD.WIDE R6, R13, 0x4, R4 ;  /* 0x000000040d067825 */ /* 0x000fca00078e0204 */
[----:B------:R-:W2:Y:S04]  /*0320*/  LDG.E R23, desc[UR6][R6.64+-0x8] ;  /* 0xfffff80606177981 */ /* 0x000ea8000c1e1900 */
[----:B------:R-:W3:Y:S01]  /*0330*/  LDG.E R16, desc[UR6][R6.64+-0x4] ;  /* 0xfffffc0606107981 */ /* 0x000ee2000c1e1900 */
[----:B------:R-:W-:-:S03]  /*0340*/  VIADD R9, R13, 0x4 ;  /* 0x000000040d097836 */ /* 0x000fc60000000000 */
[----:B------:R-:W4:Y:S01]  /*0350*/  LDG.E R0, desc[UR6][R6.64] ;  /* 0x0000000606007981 */ /* 0x000f22000c1e1900 */
[----:B------:R-:W-:-:S03]  /*0360*/  IMAD.WIDE R8, R9, 0x4, R4 ;  /* 0x0000000409087825 */ /* 0x000fc600078e0204 */
[----:B------:R0:W5:Y:S04]  /*0370*/  LDG.E R12, desc[UR6][R6.64+0x4] ;  /* 0x00000406060c7981 */ /* 0x000168000c1e1900 */
[----:B------:R-:W5:Y:S04]  /*0380*/  LDG.E R15, desc[UR6][R8.64+-0x8] ;  /* 0xfffff806080f7981 */ /* 0x000f68000c1e1900 */
[----:B------:R-:W5:Y:S04]  /*0390*/  LDG.E R20, desc[UR6][R8.64+-0x4] ;  /* 0xfffffc0608147981 */ /* 0x000f68000c1e1900 */
[----:B------:R-:W5:Y:S01]  /*03a0*/  LDG.E R18, desc[UR6][R8.64] ;  /* 0x0000000608127981 */ /* 0x000f62000c1e1900 */
[----:B------:R-:W-:Y:S01]  /*03b0*/  VIMNMX R17, PT, PT, RZ, R11, !PT ;  /* 0x0000000bff117248 */ /* 0x000fe20007fe0100 */
[----:B------:R-:W-:-:S02]  /*03c0*/  VIADD R25, R13, 0x8 ;  /* 0x000000080d197836 */ /* 0x000fc40000000000 */
[----:B------:R1:W5:Y:S02]  /*03d0*/  LDG.E R22, desc[UR6][R8.64+0x4] ;  /* 0x0000040608167981 */ /* 0x000364000c1e1900 */
[----:B0-----:R-:W-:-:S04]  /*03e0*/  IMAD.WIDE R6, R25, 0x4, R4 ;  /* 0x0000000419067825 */ /* 0x001fc800078e0204 */
[----:B------:R-:W-:Y:S01]  /*03f0*/  VIADD R24, R21, 0x1 ;  /* 0x0000000115187836 */ /* 0x000fe20000000000 */
[----:B------:R-:W5:Y:S04]  /*0400*/  LDG.E R28, desc[UR6][R6.64+-0x8] ;  /* 0xfffff806061c7981 */ /* 0x000f68000c1e1900 */
[----:B------:R-:W5:Y:S01]  /*0410*/  LDG.E R26, desc[UR6][R6.64] ;  /* 0x00000006061a7981 */ /* 0x000f62000c1e1900 */
[----:B-1----:R-:W-:Y:S01]  /*0420*/  VIADD R9, R13, 0xc ;  /* 0x0000000c0d097836 */ /* 0x002fe20000000000 */
[C---:B--2---:R-:W-:Y:S02]  /*0430*/  ISETP.GE.AND P1, PT, R17.reuse, R23, PT ;  /* 0x000000171100720c */ /* 0x044fe40003f26270 */
[C---:B---3--:R-:W-:Y:S02]  /*0440*/  ISETP.GE.AND P2, PT, R17.reuse, R16, PT ;  /* 0x000000101100720c */ /* 0x048fe40003f46270 */
[----:B----4-:R-:W-:-:S09]  /*0450*/  ISETP.GE.AND P4, PT, R17, R0, PT ;  /* 0x000000001100720c */ /* 0x010fd20003f86270 */
[----:B------:R-:W-:Y:S02]  /*0460*/  @P1 IADD3 R24, PT, PT, R21, RZ, RZ ;  /* 0x000000ff15181210 */ /* 0x000fe40007ffe0ff */
[----:B-----5:R-:W-:-:S03]  /*0470*/  ISETP.GE.AND P5, PT, R17, R12, PT ;  /* 0x0000000c1100720c */ /* 0x020fc60003fa6270 */
[----:B------:R-:W-:Y:S02]  /*0480*/  VIADD R21, R24, 0x1 ;  /* 0x0000000118157836 */ /* 0x000fe40000000000 */
[----:B------:R-:W-:Y:S02]  /*0490*/  @P2 IMAD.MOV R21, RZ, RZ, R24 ;  /* 0x000000ffff152224 */ /* 0x000fe400078e0218 */
[----:B------:R-:W2:Y:S01]  /*04a0*/  LDG.E R24, desc[UR6][R6.64+-0x4] ;  /* 0xfffffc0606187981 */ /* 0x000ea2000c1e1900 */
[----:B------:R-:W-:Y:S01]  /*04b0*/  ISETP.GE.AND P6, PT, R17, R15, PT ;  /* 0x0000000f1100720c */ /* 0x000fe20003fc6270 */
[----:B------:R-:W-:Y:S02]  /*04c0*/  VIADD R8, R21, 0x1 ;  /* 0x0000000115087836 */ /* 0x000fe40000000000 */
[----:B------:R-:W-:Y:S01]  /*04d0*/  @P4 IMAD.MOV R8, RZ, RZ, R21 ;  /* 0x000000ffff084224 */ /* 0x000fe200078e0215 */
[----:B------:R-:W-:Y:S01]  /*04e0*/  @!P1 VIMNMX R19, PT, PT, R23, R19, !PT ;  /* 0x0000001317139248 */ /* 0x000fe20007fe0100 */
[----:B------:R0:W3:Y:S01]  /*04f0*/  LDG.E R21, desc[UR6][R6.64+0x4] ;  /* 0x0000040606157981 */ /* 0x0000e2000c1e1900 */
[----:B------:R-:W-:Y:S01]  /*0500*/  ISETP.GE.AND P1, PT, R17, R20, PT ;  /* 0x000000141100720c */ /* 0x000fe20003f26270 */
[----:B------:R-:W-:-:S02]  /*0510*/  VIADD R25, R8, 0x1 ;  /* 0x0000000108197836 */ /* 0x000fc40000000000 */
[----:B------:R-:W-:Y:S01]  /*0520*/  @P5 IMAD.MOV R25, RZ, RZ, R8 ;  /* 0x000000ffff195224 */ /* 0x000fe200078e0208 */
[----:B------:R-:W-:Y:S01]  /*0530*/  @!P2 VIMNMX R19, PT, PT, R19, R16, !PT ;  /* 0x000000101313a248 */ /* 0x000fe20007fe0100 */
[----:B------:R-:W-:Y:S01]  /*0540*/  IMAD.WIDE R8, R9, 0x4, R4 ;  /* 0x0000000409087825 */ /* 0x000fe200078e0204 */
[----:B------:R-:W-:Y:S02]  /*0550*/  ISETP.GE.AND P2, PT, R17, R18, PT ;  /* 0x000000121100720c */ /* 0x000fe40003f46270 */
[----:B------:R-:W-:Y:S01]  /*0560*/  IADD3 R23, PT, PT, R25, 0x1, RZ ;  /* 0x0000000119177810 */ /* 0x000fe20007ffe0ff */
[----:B------:R-:W-:Y:S01]  /*0570*/  @P6 IMAD.MOV R23, RZ, RZ, R25 ;  /* 0x000000ffff176224 */ /* 0x000fe200078e0219 */
[----:B------:R-:W4:Y:S03]  /*0580*/  LDG.E R6, desc[UR6][R8.64+-0x8] ;  /* 0xfffff80608067981 */ /* 0x000f26000c1e1900 */
[----:B0-----:R-:W-:Y:S01]  /*0590*/  VIADD R7, R23, 0x1 ;  /* 0x0000000117077836 */ /* 0x001fe20000000000 */
[----:B------:R-:W5:Y:S01]  /*05a0*/  LDG.E R16, desc[UR6][R8.64+-0x4] ;  /* 0xfffffc0608107981 */ /* 0x000f62000c1e1900 */
[----:B------:R-:W-:-:S03]  /*05b0*/  @P1 IMAD.MOV R7, RZ, RZ, R23 ;  /* 0x000000ffff071224 */ /* 0x000fc600078e0217 */
[----:B------:R-:W5:Y:S01]  /*05c0*/  LDG.E R23, desc[UR6][R8.64+0x4] ;  /* 0x0000040608177981 */ /* 0x000f62000c1e1900 */
[----:B------:R-:W-:Y:S02]  /*05d0*/  VIADD R25, R7, 0x1 ;  /* 0x0000000107197836 */ /* 0x000fe40000000000 */
[----:B------:R-:W-:Y:S02]  /*05e0*/  @P2 IMAD.MOV R25, RZ, RZ, R7 ;  /* 0x000000ffff192224 */ /* 0x000fe400078e0207 */
[----:B------:R0:W5:Y:S01]  /*05f0*/  LDG.E R7, desc[UR6][R8.64] ;  /* 0x0000000608077981 */ /* 0x000162000c1e1900 */
[----:B------:R-:W-:Y:S02]  /*0600*/  ISETP.GE.AND P3, PT, R17, R22, PT ;  /* 0x000000161100720c */ /* 0x000fe40003f66270 */
[----:B------:R-:W-:Y:S02]  /*0610*/  @!P4 VIMNMX R19, PT, PT, R19, R0, !PT ;  /* 0x000000001313c248 */ /* 0x000fe40007fe0100 */
[----:B------:R-:W-:-:S02]  /*0620*/  ISETP.GE.AND P4, PT, R17, R28, PT ;  /* 0x0000001c1100720c */ /* 0x000fc40003f86270 */
[----:B------:R-:W-:-:S04]  /*0630*/  @!P5 VIMNMX R19, PT, PT, R19, R12, !PT ;  /* 0x0000000c1313d248 */ /* 0x000fc80007fe0100 */
[----:B------:R-:W-:Y:S01]  /*0640*/  @!P6 VIMNMX R19, PT, PT, R19, R15, !PT ;  /* 0x0000000f1313e248 */ /* 0x000fe20007fe0100 */
[----:B------:R-:W-:Y:S02]  /*0650*/  VIADD R0, R25, 0x1 ;  /* 0x0000000119007836 */ /* 0x000fe40000000000 */
[----:B------:R-:W-:Y:S01]  /*0660*/  @P3 IMAD.MOV R0, RZ, RZ, R25 ;  /* 0x000000ffff003224 */ /* 0x000fe200078e0219 */
[----:B------:R-:W-:Y:S02]  /*0670*/  @!P1 VIMNMX R19, PT, PT, R19, R20, !PT ;  /* 0x0000001413139248 */ /* 0x000fe40007fe0100 */
[----:B------:R-:W-:Y:S02]  /*0680*/  ISETP.GE.AND P6, PT, R17, R26, PT ;  /* 0x0000001a1100720c */ /* 0x000fe40003fc6270 */
[----:B------:R-:W-:Y:S02]  /*0690*/  @!P2 VIMNMX R19, PT, PT, R19, R18, !PT ;  /* 0x000000121313a248 */ /* 0x000fe40007fe0100 */
[----:B------:R-:W-:Y:S01]  /*06a0*/  IADD3 R12, PT, PT, R0, 0x1, RZ ;  /* 0x00000001000c7810 */ /* 0x000fe20007ffe0ff */
[----:B------:R-:W-:Y:S01]  /*06b0*/  @P4 IMAD.MOV R12, RZ, RZ, R0 ;  /* 0x000000ffff0c4224 */ /* 0x000fe200078e0200 */
[----:B------:R-:W-:-:S03]  /*06c0*/  @!P3 VIMNMX R19, PT, PT, R19, R22, !PT ;  /* 0x000000161313b248 */ /* 0x000fc60007fe0100 */
[----:B------:R-:W-:Y:S01]  /*06d0*/  VIADD R0, R12, 0x1 ;  /* 0x000000010c007836 */ /* 0x000fe20000000000 */
[----:B------:R-:W-:Y:S01]  /*06e0*/  @!P4 VIMNMX R19, PT, PT, R19, R28, !PT ;  /* 0x0000001c1313c248 */ /* 0x000fe20007fe0100 */
[----:B------:R-:W-:Y:S02]  /*06f0*/  VIADD R14, R14, 0x10 ;  /* 0x000000100e0e7836 */ /* 0x000fe40000000000 */
[----:B------:R-:W-:Y:S01]  /*0700*/  VIADD R13, R13, 0x10 ;  /* 0x000000100d0d7836 */ /* 0x000fe20000000000 */
[C---:B--2---:R-:W-:Y:S02]  /*0710*/  ISETP.GE.AND P5, PT, R17.reuse, R24, PT ;  /* 0x000000181100720c */ /* 0x044fe40003fa6270 */
[----:B---3--:R-:W-:-:S11]  /*0720*/  ISETP.GE.AND P1, PT, R17, R21, PT ;  /* 0x000000151100720c */ /* 0x008fd60003f26270 */
[----:B------:R-:W-:Y:S01]  /*0730*/  @P5 IMAD.MOV R0, RZ, RZ, R12 ;  /* 0x000000ffff005224 */ /* 0x000fe200078e020c */
[----:B------:R-:W-:Y:S02]  /*0740*/  @!P5 VIMNMX R19, PT, PT, R19, R24, !PT ;  /* 0x000000181313d248 */ /* 0x000fe40007fe0100 */
[----:B----4-:R-:W-:Y:S01]  /*0750*/  ISETP.GE.AND P2, PT, R17, R6, PT ;  /* 0x000000061100720c */ /* 0x010fe20003f46270 */
[----:B0-----:R-:W-:Y:S02]  /*0760*/  VIADD R8, R0, 0x1 ;  /* 0x0000000100087836 */ /* 0x001fe40000000000 */
[----:B------:R-:W-:Y:S01]  /*0770*/  @P6 IMAD.MOV R8, RZ, RZ, R0 ;  /* 0x000000ffff086224 */ /* 0x000fe200078e0200 */
[----:B------:R-:W-:Y:S02]  /*0780*/  @!P6 VIMNMX R19, PT, PT, R19, R26, !PT ;  /* 0x0000001a1313e248 */ /* 0x000fe40007fe0100 */
[----:B-----5:R-:W-:Y:S01]  /*0790*/  ISETP.GE.AND P3, PT, R17, R16, PT ;  /* 0x000000101100720c */ /* 0x020fe20003f66270 */
[----:B------:R-:W-:-:S02]  /*07a0*/  VIADD R0, R8, 0x1 ;  /* 0x0000000108007836 */ /* 0x000fc40000000000 */
[----:B------:R-:W-:Y:S01]  /*07b0*/  @P1 IMAD.MOV R0, RZ, RZ, R8 ;  /* 0x000000ffff001224 */ /* 0x000fe200078e0208 */
[----:B------:R-:W-:Y:S02]  /*07c0*/  @!P1 VIMNMX R19, PT, PT, R19, R21, !PT ;  /* 0x0000001513139248 */ /* 0x000fe40007fe0100 */
[----:B------:R-:W-:Y:S02]  /*07d0*/  ISETP.GE.AND P4, PT, R17, R7, PT ;  /* 0x000000071100720c */ /* 0x000fe40003f86270 */
[----:B------:R-:W-:Y:S01]  /*07e0*/  IADD3 R8, PT, PT, R0, 0x1, RZ ;  /* 0x0000000100087810 */ /* 0x000fe20007ffe0ff */
[----:B------:R-:W-:Y:S01]  /*07f0*/  @P2 IMAD.MOV R8, RZ, RZ, R0 ;  /* 0x000000ffff082224 */ /* 0x000fe200078e0200 */
[----:B------:R-:W-:Y:S02]  /*0800*/  @!P2 VIMNMX R19, PT, PT, R19, R6, !PT ;  /* 0x000000061313a248 */ /* 0x000fe40007fe0100 */
[----:B------:R-:W-:Y:S02]  /*0810*/  ISETP.GE.AND P2, PT, R14, -0xc, PT ;  /* 0xfffffff40e00780c */ /* 0x000fe40003f46270 */
[----:B------:R-:W-:Y:S01]  /*0820*/  ISETP.GE.AND P1, PT, R17, R23, PT ;  /* 0x000000171100720c */ /* 0x000fe20003f26270 */
[----:B------:R-:W-:-:S02]  /*0830*/  VIADD R0, R8, 0x1 ;  /* 0x0000000108007836 */ /* 0x000fc40000000000 */
[----:B------:R-:W-:Y:S01]  /*0840*/  @P3 IMAD.MOV R0, RZ, RZ, R8 ;  /* 0x000000ffff003224 */ /* 0x000fe200078e0208 */
[----:B------:R-:W-:-:S03]  /*0850*/  @!P3 VIMNMX R19, PT, PT, R19, R16, !PT ;  /* 0x000000101313b248 */ /* 0x000fc60007fe0100 */
[----:B------:R-:W-:Y:S01]  /*0860*/  VIADD R6, R0, 0x1 ;  /* 0x0000000100067836 */ /* 0x000fe20000000000 */
[----:B------:R-:W-:Y:S01]  /*0870*/  @!P4 VIMNMX R19, PT, PT, R19, R7, !PT ;  /* 0x000000071313c248 */ /* 0x000fe20007fe0100 */
[----:B------:R-:W-:-:S04]  /*0880*/  @P4 IMAD.MOV R6, RZ, RZ, R0 ;  /* 0x000000ffff064224 */ /* 0x000fc800078e0200 */
[C---:B------:R-:W-:Y:S01]  /*0890*/  VIADD R21, R6.reuse, 0x1 ;  /* 0x0000000106157836 */ /* 0x040fe20000000000 */
[----:B------:R-:W-:Y:S02]  /*08a0*/  @!P1 VIMNMX R19, PT, PT, R19, R23, !PT ;  /* 0x0000001713139248 */ /* 0x000fe40007fe0100 */
[----:B------:R-:W-:Y:S01]  /*08b0*/  @P1 IADD3 R21, PT, PT, R6, RZ, RZ ;  /* 0x000000ff06151210 */ /* 0x000fe20007ffe0ff */
[----:B------:R-:W-:Y:S06]  /*08c0*/  @!P2 BRA `(.L_x_15) ;  /* 0xfffffff80090a947 */ /* 0x000fec000383ffff */
.L_x_14:
[----:B------:R-:W-:Y:S05]  /*08d0*/  BSYNC.RECONVERGENT B3 ;  /* 0x0000000000037941 */ /* 0x000fea0003800200 */
.L_x_13:
[----:B------:R-:W-:Y:S01]  /*08e0*/  IMAD.MOV R0, RZ, RZ, -R14 ;  /* 0x000000ffff007224 */ /* 0x000fe200078e0a0e */
[----:B------:R-:W-:Y:S04]  /*08f0*/  BSSY.RECONVERGENT B3, `(.L_x_16) ;  /* 0x0000032000037945 */ /* 0x000fe80003800200 */
[----:B------:R-:W-:-:S13]  /*0900*/  ISETP.GT.AND P1, PT, R0, 0x4, PT ;  /* 0x000000040000780c */ /* 0x000fda0003f24270 */
[----:B------:R-:W-:Y:S05]  /*0910*/  @!P1 BRA `(.L_x_17) ;  /* 0x0000000000bc9947 */ /* 0x000fea0003800000 */
[----:B------:R-:W-:-:S05]  /*0920*/  IMAD.WIDE R8, R13, 0x4, R4 ;  /* 0x000000040d087825 */ /* 0x000fca00078e0204 */
[----:B------:R-:W2:Y:S04]  /*0930*/  LDG.E R0, desc[UR6][R8.64+-0x8] ;  /* 0xfffff80608007981 */ /* 0x000ea8000c1e1900 */
[----:B------:R-:W3:Y:S01]  /*0940*/  LDG.E R16, desc[UR6][R8.64+-0x4] ;  /* 0xfffffc0608107981 */ /* 0x000ee2000c1e1900 */
[----:B------:R-:W-:-:S03]  /*0950*/  VIADD R7, R13, 0x4 ;  /* 0x000000040d077836 */ /* 0x000fc60000000000 */
[----:B------:R-:W4:Y:S01]  /*0960*/  LDG.E R18, desc[UR6][R8.64] ;  /* 0x0000000608127981 */ /* 0x000f22000c1e1900 */
[----:B------:R-:W-:-:S03]  /*0970*/  IMAD.WIDE R6, R7, 0x4, R4 ;  /* 0x0000000407067825 */ /* 0x000fc600078e0204 */
[----:B------:R-:W5:Y:S04]  /*0980*/  LDG.E R20, desc[UR6][R8.64+0x4] ;  /* 0x0000040608147981 */ /* 0x000f68000c1e1900 */
[----:B------:R-:W5:Y:S04]  /*0990*/  LDG.E R22, desc[UR6][R6.64+-0x8] ;  /* 0xfffff80606167981 */ /* 0x000f68000c1e1900 */
[----:B------:R-:W5:Y:S04]  /*09a0*/  LDG.E R24, desc[UR6][R6.64+-0x4] ;  /* 0xfffffc0606187981 */ /* 0x000f68000c1e1900 */
[----:B------:R-:W5:Y:S04]  /*09b0*/  LDG.E R26, desc[UR6][R6.64] ;  /* 0x00000006061a7981 */ /* 0x000f68000c1e1900 */
[----:B------:R0:W5:Y:S01]  /*09c0*/  LDG.E R28, desc[UR6][R6.64+0x4] ;  /* 0x00000406061c7981 */ /* 0x000162000c1e1900 */
[----:B------:R-:W-:Y:S01]  /*09d0*/  VIMNMX R15, PT, PT, RZ, R11, !PT ;  /* 0x0000000bff0f7248 */ /* 0x000fe20007fe0100 */
[----:B------:R-:W-:Y:S01]  /*09e0*/  VIADD R12, R21, 0x1 ;  /* 0x00000001150c7836 */ /* 0x000fe20000000000 */
[----:B------:R-:W-:Y:S01]  /*09f0*/  IADD3 R13, PT, PT, R13, 0x8, RZ ;  /* 0x000000080d0d7810 */ /* 0x000fe20007ffe0ff */
[----:B------:R-:W-:Y:S01]  /*0a00*/  VIADD R14, R14, 0x8 ;  /* 0x000000080e0e7836 */ /* 0x000fe20000000000 */
[----:B--2---:R-:W-:-:S02]  /*0a10*/  ISETP.GE.AND P0, PT, R15, R0, PT ;  /* 0x000000000f00720c */ /* 0x004fc40003f06270 */
[C---:B---3--:R-:W-:Y:S02]  /*0a20*/  ISETP.GE.AND P1, PT, R15.reuse, R16, PT ;  /* 0x000000100f00720c */ /* 0x048fe40003f26270 */
[C---:B----4-:R-:W-:Y:S02]  /*0a30*/  ISETP.GE.AND P2, PT, R15.reuse, R18, PT ;  /* 0x000000120f00720c */ /* 0x050fe40003f46270 */
[----:B-----5:R-:W-:-:S07]  /*0a40*/  ISETP.GE.AND P3, PT, R15, R20, PT ;  /* 0x000000140f00720c */ /* 0x020fce0003f66270 */
[----:B------:R-:W-:Y:S01]  /*0a50*/  @P0 IMAD.MOV R12, RZ, RZ, R21 ;  /* 0x000000ffff0c0224 */ /* 0x000fe200078e0215 */
[----:B------:R-:W-:Y:S02]  /*0a60*/  @!P0 VIMNMX R19, PT, PT, R19, R0, !PT ;  /* 0x0000000013138248 */ /* 0x000fe40007fe0100 */
[----:B------:R-:W-:Y:S01]  /*0a70*/  ISETP.GE.AND P4, PT, R15, R22, PT ;  /* 0x000000160f00720c */ /* 0x000fe20003f86270 */
[C---:B------:R-:W-:Y:S01]  /*0a80*/  VIADD R8, R12.reuse, 0x1 ;  /* 0x000000010c087836 */ /* 0x040fe20000000000 */
[----:B------:R-:W-:Y:S02]  /*0a90*/  @P1 IADD3 R8, PT, PT, R12, RZ, RZ ;  /* 0x000000ff0c081210 */ /* 0x000fe40007ffe0ff */
[----:B------:R-:W-:Y:S02]  /*0aa0*/  @!P1 VIMNMX R19, PT, PT, R19, R16, !PT ;  /* 0x0000001013139248 */ /* 0x000fe40007fe0100 */
[----:B------:R-:W-:Y:S01]  /*0ab0*/  ISETP.GE.AND P0, PT, R15, R24, PT ;  /* 0x000000180f00720c */ /* 0x000fe20003f06270 */
[----:B------:R-:W-:Y:S01]  /*0ac0*/  VIADD R9, R8, 0x1 ;  /* 0x0000000108097836 */ /* 0x000fe20000000000 */
[----:B------:R-:W-:Y:S01]  /*0ad0*/  @!P2 VIMNMX R19, PT, PT, R19, R18, !PT ;  /* 0x000000121313a248 */ /* 0x000fe20007fe0100 */
[----:B------:R-:W-:Y:S01]  /*0ae0*/  @P2 IMAD.MOV R9, RZ, RZ, R8 ;  /* 0x000000ffff092224 */ /* 0x000fe200078e0208 */
[----:B------:R-:W-:-:S02]  /*0af0*/  ISETP.GE.AND P1, PT, R15, R26, PT ;  /* 0x0000001a0f00720c */ /* 0x000fc40003f26270 */
[----:B------:R-:W-:Y:S01]  /*0b00*/  @!P3 VIMNMX R19, PT, PT, R19, R20, !PT ;  /* 0x000000141313b248 */ /* 0x000fe20007fe0100 */
[----:B0-----:R-:W-:Y:S01]  /*0b10*/  VIADD R6, R9, 0x1 ;  /* 0x0000000109067836 */ /* 0x001fe20000000000 */
[----:B------:R-:W-:Y:S01]  /*0b20*/  ISETP.GE.AND P2, PT, R15, R28, PT ;  /* 0x0000001c0f00720c */ /* 0x000fe20003f46270 */
[----:B------:R-:W-:Y:S01]  /*0b30*/  @P3 IMAD.MOV R6, RZ, RZ, R9 ;  /* 0x000000ffff063224 */ /* 0x000fe200078e0209 */
[----:B------:R-:W-:-:S03]  /*0b40*/  @!P4 VIMNMX R19, PT, PT, R19, R22, !PT ;  /* 0x000000161313c248 */ /* 0x000fc60007fe0100 */
[----:B------:R-:W-:Y:S01]  /*0b50*/  VIADD R0, R6, 0x1 ;  /* 0x0000000106007836 */ /* 0x000fe20000000000 */
[----:B------:R-:W-:Y:S01]  /*0b60*/  @!P0 VIMNMX R19, PT, PT, R19, R24, !PT ;  /* 0x0000001813138248 */ /* 0x000fe20007fe0100 */
[----:B------:R-:W-:-:S03]  /*0b70*/  @P4 IMAD.MOV R0, RZ, RZ, R6 ;  /* 0x000000ffff004224 */ /* 0x000fc600078e0206 */
[----:B------:R-:W-:Y:S02]  /*0b80*/  @!P1 VIMNMX R19, PT, PT, R19, R26, !PT ;  /* 0x0000001a13139248 */ /* 0x000fe40007fe0100 */
[----:B------:R-:W-:Y:S01]  /*0b90*/  IADD3 R6, PT, PT, R0, 0x1, RZ ;  /* 0x0000000100067810 */ /* 0x000fe20007ffe0ff */
[----:B------:R-:W-:Y:S01]  /*0ba0*/  @P0 IMAD.MOV R6, RZ, RZ, R0 ;  /* 0x000000ffff060224 */ /* 0x000fe200078e0200 */
[----:B------:R-:W-:Y:S02]  /*0bb0*/  PLOP3.LUT P0, PT, PT, PT, PT, 0x8, 0x80 ;  /* 0x000000000080781c */ /* 0x000fe40003f0e170 */
[----:B------:R-:W-:Y:S01]  /*0bc0*/  @!P2 VIMNMX R19, PT, PT, R19, R28, !PT ;  /* 0x0000001c1313a248 */ /* 0x000fe20007fe0100 */
[----:B------:R-:W-:Y:S02]  /*0bd0*/  VIADD R0, R6, 0x1 ;  /* 0x0000000106007836 */ /* 0x000fe40000000000 */
[----:B------:R-:W-:-:S04]  /*0be0*/  @P1 IMAD.MOV R0, RZ, RZ, R6 ;  /* 0x000000ffff001224 */ /* 0x000fc800078e0206 */
[----:B------:R-:W-:Y:S02]  /*0bf0*/  VIADD R21, R0, 0x1 ;  /* 0x0000000100157836 */ /* 0x000fe40000000000 */
[----:B------:R-:W-:-:S07]  /*0c00*/  @P2 IMAD.MOV R21, RZ, RZ, R0 ;  /* 0x000000ffff152224 */ /* 0x000fce00078e0200 */
.L_x_17:
[----:B------:R-:W-:Y:S05]  /*0c10*/  BSYNC.RECONVERGENT B3 ;  /* 0x0000000000037941 */ /* 0x000fea0003800200 */
.L_x_16:
[----:B------:R-:W-:-:S13]  /*0c20*/  ISETP.NE.OR P0, PT, R14, RZ, P0 ;  /* 0x000000ff0e00720c */ /* 0x000fda0000705670 */
[----:B------:R-:W-:Y:S05]  /*0c30*/  @!P0 BREAK.RELIABLE B0 ;  /* 0x0000000000008942 */ /* 0x000fea0003800100 */
[----:B------:R-:W-:Y:S05]  /*0c40*/  @!P0 BRA `(.L_x_10) ;  /* 0x00000000006c8947 */ /* 0x000fea0003800000 */
.L_x_12:
[----:B------:R-:W-:Y:S05]  /*0c50*/  BSYNC.RELIABLE B0 ;  /* 0x0000000000007941 */ /* 0x000fea0003800100 */
.L_x_11:
[----:B------:R-:W-:-:S07]  /*0c60*/  VIMNMX R17, PT, PT, RZ, R11, !PT ;  /* 0x0000000bff117248 */ /* 0x000fce0007fe0100 */
.L_x_18:
[----:B------:R-:W-:-:S05]  /*0c70*/  IMAD.WIDE R6, R13, 0x4, R4 ;  /* 0x000000040d067825 */ /* 0x000fca00078e0204 */
[----:B------:R-:W2:Y:S04]  /*0c80*/  LDG.E R0, desc[UR6][R6.64+-0x8] ;  /* 0xfffff80606007981 */ /* 0x000ea8000c1e1900 */
[----:B------:R-:W3:Y:S04]  /*0c90*/  LDG.E R9, desc[UR6][R6.64+-0x4] ;  /* 0xfffffc0606097981 */ /* 0x000ee8000c1e1900 */
[----:B------:R-:W4:Y:S04]  /*0ca0*/  LDG.E R15, desc[UR6][R6.64] ;  /* 0x00000006060f7981 */ /* 0x000f28000c1e1900 */
[----:B------:R-:W5:Y:S01]  /*0cb0*/  LDG.E R16, desc[UR6][R6.64+0x4] ;  /* 0x0000040606107981 */ /* 0x000f62000c1e1900 */
[----:B------:R-:W-:-:S02]  /*0cc0*/  VIADD R14, R14, 0x4 ;  /* 0x000000040e0e7836 */ /* 0x000fc40000000000 */
[----:B------:R-:W-:Y:S02]  /*0cd0*/  VIADD R8, R21, 0x1 ;  /* 0x0000000115087836 */ /* 0x000fe40000000000 */
[----:B------:R-:W-:Y:S01]  /*0ce0*/  VIADD R13, R13, 0x4 ;  /* 0x000000040d0d7836 */ /* 0x000fe20000000000 */
[C---:B--2---:R-:W-:Y:S02]  /*0cf0*/  ISETP.GE.AND P0, PT, R17.reuse, R0, PT ;  /* 0x000000001100720c */ /* 0x044fe40003f06270 */
[C---:B---3--:R-:W-:Y:S02]  /*0d00*/  ISETP.GE.AND P1, PT, R17.reuse, R9, PT ;  /* 0x000000091100720c */ /* 0x048fe40003f26270 */
[C---:B----4-:R-:W-:Y:S02]  /*0d10*/  ISETP.GE.AND P2, PT, R17.reuse, R15, PT ;  /* 0x0000000f1100720c */ /* 0x050fe40003f46270 */
[----:B-----5:R-:W-:-:S07]  /*0d20*/  ISETP.GE.AND P3, PT, R17, R16, PT ;  /* 0x000000101100720c */ /* 0x020fce0003f66270 */
[----:B------:R-:W-:Y:S01]  /*0d30*/  @P0 IMAD.MOV R8, RZ, RZ, R21 ;  /* 0x000000ffff080224 */ /* 0x000fe200078e0215 */
[----:B------:R-:W-:Y:S02]  /*0d40*/  @!P0 VIMNMX R19, PT, PT, R0, R19, !PT ;  /* 0x0000001300138248 */ /* 0x000fe40007fe0100 */
[----:B------:R-:W-:Y:S01]  /*0d50*/  ISETP.NE.AND P0, PT, R14, RZ, PT ;  /* 0x000000ff0e00720c */ /* 0x000fe20003f05270 */
[----:B------:R-:W-:Y:S01]  /*0d60*/  VIADD R12, R8, 0x1 ;  /* 0x00000001080c7836 */ /* 0x000fe20000000000 */
[----:B------:R-:W-:Y:S01]  /*0d70*/  @!P1 VIMNMX R19, PT, PT, R19, R9, !PT ;  /* 0x0000000913139248 */ /* 0x000fe20007fe0100 */
[----:B------:R-:W-:-:S03]  /*0d80*/  @P1 IMAD.MOV R12, RZ, RZ, R8 ;  /* 0x000000ffff0c1224 */ /* 0x000fc600078e0208 */
[----:B------:R-:W-:Y:S01]  /*0d90*/  @!P2 VIMNMX R19, PT, PT, R19, R15, !PT ;  /* 0x0000000f1313a248 */ /* 0x000fe20007fe0100 */
[C---:B------:R-:W-:Y:S01]  /*0da0*/  VIADD R0, R12.reuse, 0x1 ;  /* 0x000000010c007836 */ /* 0x040fe20000000000 */
[----:B------:R-:W-:Y:S02]  /*0db0*/  @P2 IADD3 R0, PT, PT, R12, RZ, RZ ;  /* 0x000000ff0c002210 */ /* 0x000fe40007ffe0ff */
[----:B------:R-:W-:-:S03]  /*0dc0*/  @!P3 VIMNMX R19, PT, PT, R19, R16, !PT ;  /* 0x000000101313b248 */ /* 0x000fc60007fe0100 */
[----:B------:R-:W-:Y:S02]  /*0dd0*/  VIADD R21, R0, 0x1 ;  /* 0x0000000100157836 */ /* 0x000fe40000000000 */
[----:B------:R-:W-:Y:S01]  /*0de0*/  @P3 IMAD.MOV R21, RZ, RZ, R0 ;  /* 0x000000ffff153224 */ /* 0x000fe200078e0200 */
[----:B------:R-:W-:Y:S06]  /*0df0*/  @P0 BRA `(.L_x_18) ;  /* 0xfffffffc009c0947 */ /* 0x000fec000383ffff */
.L_x_10:
[----:B------:R-:W-:Y:S05]  /*0e00*/  BSYNC.RECONVERGENT B1 ;  /* 0x0000000000017941 */ /* 0x000fea0003800200 */
.L_x_9:
[----:B------:R-:W-:Y:S01]  /*0e10*/  ISETP.NE.AND P0, PT, R10, RZ, PT ;  /* 0x000000ff0a00720c */ /* 0x000fe20003f05270 */
[----:B------:R-:W-:-:S12]  /*0e20*/  BSSY.RECONVERGENT B0, `(.L_x_19) ;  /* 0x0000010000007945 */ /* 0x000fd80003800200 */
[----:B------:R-:W-:Y:S05]  /*0e30*/  @!P0 BRA `(.L_x_20) ;  /* 0x0000000000388947 */ /* 0x000fea0003800000 */
[----:B------:R-:W0:Y:S01]  /*0e40*/  LDC.64 R6, c[0x0][0x3a8] ;  /* 0x0000ea00ff067b82 */ /* 0x000e220000000a00 */
[----:B------:R-:W-:Y:S01]  /*0e50*/  IMAD.MOV R10, RZ, RZ, -R10 ;  /* 0x000000ffff0a7224 */ /* 0x000fe200078e0a0a */
[----:B------:R-:W-:-:S07]  /*0e60*/  VIMNMX R9, PT, PT, RZ, R11, !PT ;  /* 0x0000000bff097248 */ /* 0x000fce0007fe0100 */
.L_x_21:
[----:B0-----:R-:W-:-:S06]  /*0e70*/  IMAD.WIDE R4, R13, 0x4, R6 ;  /* 0x000000040d047825 */ /* 0x001fcc00078e0206 */
[----:B------:R-:W2:Y:S01]  /*0e80*/  LDG.E R4, desc[UR6][R4.64] ;  /* 0x0000000604047981 */ /* 0x000ea2000c1e1900 */
[----:B------:R-:W-:Y:S02]  /*0e90*/  VIADD R10, R10, 0x1 ;  /* 0x000000010a0a7836 */ /* 0x000fe40000000000 */
[----:B------:R-:W-:Y:S02]  /*0ea0*/  VIADD R0, R21, 0x1 ;  /* 0x0000000115007836 */ /* 0x000fe40000000000 */
[----:B------:R-:W-:Y:S01]  /*0eb0*/  VIADD R13, R13, 0x1 ;  /* 0x000000010d0d7836 */ /* 0x000fe20000000000 */
[----:B------:R-:W-:Y:S02]  /*0ec0*/  ISETP.NE.AND P1, PT, R10, RZ, PT ;  /* 0x000000ff0a00720c */ /* 0x000fe40003f25270 */
[----:B--2---:R-:W-:-:S13]  /*0ed0*/  ISETP.GE.AND P0, PT, R9, R4, PT ;  /* 0x000000040900720c */ /* 0x004fda0003f06270 */
[----:B------:R-:W-:Y:S02]  /*0ee0*/  @P0 IADD3 R0, PT, PT, R21, RZ, RZ ;  /* 0x000000ff15000210 */ /* 0x000fe40007ffe0ff */
[----:B------:R-:W-:-:S03]  /*0ef0*/  @!P0 VIMNMX R19, PT, PT, R4, R19, !PT ;  /* 0x0000001304138248 */ /* 0x000fc60007fe0100 */
[----:B------:R-:W-:Y:S01]  /*0f00*/  IMAD.MOV.U32 R21, RZ, RZ, R0 ;  /* 0x000000ffff157224 */ /* 0x000fe200078e0000 */
[----:B------:R-:W-:Y:S06]  /*0f10*/  @P1 BRA `(.L_x_21) ;  /* 0xfffffffc00d41947 */ /* 0x000fec000383ffff */
.L_x_20:
[----:B------:R-:W-:Y:S05]  /*0f20*/  BSYNC.RECONVERGENT B0 ;  /* 0x0000000000007941 */ /* 0x000fea0003800200 */
.L_x_19:
[----:B------:R-:W0:Y:S01]  /*0f30*/  I2F.F64 R6, R21 ;  /* 0x0000001500067312 */ /* 0x000e220000201c00 */
[----:B------:R-:W-:Y:S01]  /*0f40*/  UMOV UR4, 0x47ae147b ;  /* 0x47ae147b00047882 */ /* 0x000fe20000000000 */
[----:B------:R-:W-:Y:S01]  /*0f50*/  UMOV UR5, 0x3f847ae1 ;  /* 0x3f847ae100057882 */ /* 0x000fe20000000000 */
[----:B------:R-:W-:Y:S01]  /*0f60*/  IMAD.MOV.U32 R11, RZ, RZ, R19 ;  /* 0x000000ffff0b7224 */ /* 0x000fe200078e0013 */
[----:B0-----:R-:W-:-:S11]  /*0f70*/  DMUL R6, R6, -UR4 ;  /* 0x8000000406067c28 */ /* 0x001fd60008000000 */
.L_x_8:
[----:B------:R-:W-:Y:S05]  /*0f80*/  BSYNC.RECONVERGENT B2 ;  /* 0x0000000000027941 */ /* 0x000fea0003800200 */
.L_x_7:
[----:B------:R-:W-:Y:S05]  /*0f90*/  WARPSYNC.ALL ;  /* 0x0000000000007948 */ /* 0x000fea0003800000 */
[----:B------:R-:W2:Y:S01]  /*0fa0*/  LDG.E R9, desc[UR6][R2.64+0x8] ;  /* 0x0000080602097981 */ /* 0x000ea2000c1e1900 */
[----:B------:R-:W0:Y:S03]  /*0fb0*/  LDCU UR4, c[0x0][0x3b4] ;  /* 0x00007680ff0477ac */ /* 0x000e260008000800 */
[----:B------:R-:W3:Y:S01]  /*0fc0*/  LDG.E R0, desc[UR6][R2.64+0x4] ;  /* 0x0000040602007981 */ /* 0x000ee2000c1e1900 */
[----:B------:R-:W-:Y:S01]  /*0fd0*/  UMOV UR5, 0x3fe62e42 ;  /* 0x3fe62e4200057882 */ /* 0x000fe20000000000 */
[----:B------:R-:W-:Y:S01]  /*0fe0*/  BSSY.RECONVERGENT B0, `(.L_x_22) ;  /* 0x000003e000007945 */ /* 0x000fe20003800200 */
[----:B0-----:R-:W0:Y:S01]  /*0ff0*/  I2F.F64 R4, UR4 ;  /* 0x0000000400047d12 */ /* 0x001e220008201c00 */
[----:B------:R-:W-:Y:S01]  /*1000*/  UMOV UR4, 0xfefa39ef ;  /* 0xfefa39ef00047882 */ /* 0x000fe20000000000 */
[----:B0-----:R-:W-:Y:S01]  /*1010*/  DMUL R4, R4, R6 ;  /* 0x0000000604047228 */ /* 0x001fe20000000000 */
[----:B------:R-:W-:-:S02]  /*1020*/  IMAD.MOV.U32 R6, RZ, RZ, 0x652b82fe ;  /* 0x652b82feff067424 */ /* 0x000fc400078e00ff */
[----:B------:R-:W-:-:S06]  /*1030*/  IMAD.MOV.U32 R7, RZ, RZ, 0x3ff71547 ;  /* 0x3ff71547ff077424 */ /* 0x000fcc00078e00ff */
[----:B------:R-:W-:Y:S01]  /*1040*/  DFMA R6, R4, R6, 6.75539944105574400000e+15 ;  /* 0x433800000406742b */ /* 0x000fe20000000006 */
[----:B------:R-:W-:-:S07]  /*1050*/  FSETP.GEU.AND P0, PT, |R5|, 4.1917929649353027344, PT ;  /* 0x4086232b0500780b */ /* 0x000fce0003f0e200 */
[----:B------:R-:W-:-:S08]  /*1060*/  DADD R12, R6, -6.75539944105574400000e+15 ;  /* 0xc3380000060c7429 */ /* 0x000fd00000000000 */
[----:B------:R-:W-:Y:S01]  /*1070*/  DFMA R14, R12, -UR4, R4 ;  /* 0x800000040c0e7c2b */ /* 0x000fe20008000004 */
[----:B------:R-:W-:Y:S01]  /*1080*/  UMOV UR4, 0x3b39803f ;  /* 0x3b39803f00047882 */ /* 0x000fe20000000000 */
[----:B------:R-:W-:-:S06]  /*1090*/  UMOV UR5, 0x3c7abc9e ;  /* 0x3c7abc9e00057882 */ /* 0x000fcc0000000000 */
[----:B------:R-:W-:Y:S01]  /*10a0*/  DFMA R12, R12, -UR4, R14 ;  /* 0x800000040c0c7c2b */ /* 0x000fe2000800000e */
[----:B------:R-:W-:Y:S01]  /*10b0*/  UMOV UR4, 0x69ce2bdf ;  /* 0x69ce2bdf00047882 */ /* 0x000fe20000000000 */
[----:B------:R-:W-:Y:S01]  /*10c0*/  IMAD.MOV.U32 R14, RZ, RZ, -0x35dec16 ;  /* 0xfca213eaff0e7424 */ /* 0x000fe200078e00ff */
[----:B------:R-:W-:Y:S01]  /*10d0*/  MOV R15, 0x3e928af3 ;  /* 0x3e928af3000f7802 */ /* 0x000fe20000000f00 */
[----:B------:R-:W-:-:S05]  /*10e0*/  UMOV UR5, 0x3e5ade15 ;  /* 0x3e5ade1500057882 */ /* 0x000fca0000000000 */
[----:B------:R-:W-:Y:S01]  /*10f0*/  DFMA R14, R12, UR4, R14 ;  /* 0x000000040c0e7c2b */ /* 0x000fe2000800000e */
[----:B------:R-:W-:Y:S01]  /*1100*/  UMOV UR4, 0x62401315 ;  /* 0x6240131500047882 */ /* 0x000fe20000000000 */
[----:B------:R-:W-:-:S06]  /*1110*/  UMOV UR5, 0x3ec71dee ;  /* 0x3ec71dee00057882 */ /* 0x000fcc0000000000 */
[----:B------:R-:W-:Y:S01]  /*1120*/  DFMA R14, R12, R14, UR4 ;  /* 0x000000040c0e7e2b */ /* 0x000fe2000800000e */
        /* <DEDUP_REMOVED lines=20> */
[----:B------:R-:W-:-:S08]  /*1270*/  DFMA R14, R12, R14, UR4 ;  /* 0x000000040c0e7e2b */ /* 0x000fd0000800000e */
[----:B------:R-:W-:-:S08]  /*1280*/  DFMA R16, R12, R14, 1 ;  /* 0x3ff000000c10742b */ /* 0x000fd0000000000e */
[----:B------:R-:W-:-:S10]  /*1290*/  DFMA R12, R12, R16, 1 ;  /* 0x3ff000000c0c742b */ /* 0x000fd40000000010 */
[----:B------:R-:W-:Y:S02]  /*12a0*/  IMAD R17, R6, 0x100000, R13 ;  /* 0x0010000006117824 */ /* 0x000fe400078e020d */
[----:B------:R-:W-:Y:S01]  /*12b0*/  IMAD.MOV.U32 R16, RZ, RZ, R12 ;  /* 0x000000ffff107224 */ /* 0x000fe200078e000c */
[----:B--2---:R0:W1:Y:S01]  /*12c0*/  F2F.F64.F32 R14, R9 ;  /* 0x00000009000e7310 */ /* 0x0040620000201800 */
[----:B---3--:R-:W-:-:S07]  /*12d0*/  FADD R0, R9, -R0 ;  /* 0x8000000009007221 */ /* 0x008fce0000000000 */
[----:B------:R0:W2:Y:S01]  /*12e0*/  F2F.F64.F32 R18, R0 ;  /* 0x0000000000127310 */ /* 0x0000a20000201800 */
[----:B------:R-:W-:Y:S05]  /*12f0*/  @!P0 BRA `(.L_x_23) ;  /* 0x0000000000308947 */ /* 0x000fea0003800000 */
[----:B------:R-:W-:Y:S01]  /*1300*/  FSETP.GEU.AND P1, PT, |R5|, 4.2275390625, PT ;  /* 0x408748000500780b */ /* 0x000fe20003f2e200 */
[C---:B0-----:R-:W-:Y:S02]  /*1310*/  DADD R8, R4.reuse, +INF ;  /* 0x7ff0000004087429 */ /* 0x041fe40000000000 */
[----:B------:R-:W-:-:S08]  /*1320*/  DSETP.GEU.AND P0, PT, R4, RZ, PT ;  /* 0x000000ff0400722a */ /* 0x000fd00003f0e000 */
[----:B------:R-:W-:Y:S02]  /*1330*/  FSEL R16, R8, RZ, P0 ;  /* 0x000000ff08107208 */ /* 0x000fe40000000000 */
[----:B------:R-:W-:Y:S02]  /*1340*/  @!P1 LEA.HI R0, R6, R6, RZ, 0x1 ;  /* 0x0000000606009211 */ /* 0x000fe400078f08ff */
[----:B------:R-:W-:Y:S02]  /*1350*/  FSEL R17, R9, RZ, P0 ;  /* 0x000000ff09117208 */ /* 0x000fe40000000000 */
[----:B------:R-:W-:-:S05]  /*1360*/  @!P1 SHF.R.S32.HI R5, RZ, 0x1, R0 ;  /* 0x00000001ff059819 */ /* 0x000fca0000011400 */
[----:B------:R-:W-:Y:S02]  /*1370*/  @!P1 IMAD.IADD R4, R6, 0x1, -R5 ;  /* 0x0000000106049824 */ /* 0x000fe400078e0a05 */
[----:B------:R-:W-:-:S03]  /*1380*/  @!P1 IMAD R13, R5, 0x100000, R13 ;  /* 0x00100000050d9824 */ /* 0x000fc600078e020d */
[----:B------:R-:W-:Y:S01]  /*1390*/  @!P1 LEA R5, R4, 0x3ff00000, 0x14 ;  /* 0x3ff0000004059811 */ /* 0x000fe200078ea0ff */
[----:B------:R-:W-:-:S06]  /*13a0*/  @!P1 IMAD.MOV.U32 R4, RZ, RZ, RZ ;  /* 0x000000ffff049224 */ /* 0x000fcc00078e00ff */
[----:B------:R-:W-:-:S11]  /*13b0*/  @!P1 DMUL R16, R12, R4 ;  /* 0x000000040c109228 */ /* 0x000fd60000000000 */
.L_x_23:
[----:B------:R-:W-:Y:S05]  /*13c0*/  BSYNC.RECONVERGENT B0 ;  /* 0x0000000000007941 */ /* 0x000fea0003800200 */
.L_x_22:
[----:B-12---:R-:W-:Y:S01]  /*13d0*/  DFMA R14, R18, -R16, R14 ;  /* 0x80000010120e722b */ /* 0x006fe2000000000e */
[----:B-----5:R-:W-:Y:S09]  /*13e0*/  STG.E desc[UR6][R2.64+0x14], R11 ;  /* 0x0000140b02007986 */ /* 0x020ff2000c101906 */
[----:B------:R-:W1:Y:S02]  /*13f0*/  F2F.F32.F64 R15, R14 ;  /* 0x0000000e000f7310 */ /* 0x000e640000301000 */
[----:B-1----:R-:W-:Y:S01]  /*1400*/  STG.E desc[UR6][R2.64+0x4], R15 ;  /* 0x0000040f02007986 */ /* 0x002fe2000c101906 */
[----:B------:R-:W-:Y:S05]  /*1410*/  EXIT ;  /* 0x000000000000794d */ /* 0x000fea0003800000 */
.L_x_24:
        /* <DEDUP_REMOVED lines=14> */
.L_x_26:


//--------------------- .nv.shared.reserved.0     --------------------------
	.section	.nv.shared.reserved.0,"aw",@nobits
	.weak		__nv_reservedSMEM_offset_0_alias
	.size		__nv_reservedSMEM_offset_0_alias, 0, 64
	.other		__nv_reservedSMEM_offset_0_alias,@"STO_CUDA_RESERVED_SHARED STV_DEFAULT"
__nv_reservedSMEM_offset_0_alias:
	.zero		0
	.zero		64


//--------------------- .nv.constant0._Z4sendiPKiP8NodeDataiS0_Piii --------------------------
	.section	.nv.constant0._Z4sendiPKiP8NodeDataiS0_Piii,"a",@progbits
	.sectionflags	@""
	.align	4
.nv.constant0._Z4sendiPKiP8NodeDataiS0_Piii:
	.zero		952


//--------------------- .nv.constant0._Z4recviPKiP8NodeDataiS0_Piii --------------------------
	.section	.nv.constant0._Z4recviPKiP8NodeDataiS0_Piii,"a",@progbits
	.sectionflags	@""
	.align	4
.nv.constant0._Z4recviPKiP8NodeDataiS0_Piii:
	.zero		952


//--------------------- SYMBOLS --------------------------

	.type		.nv.reservedSmem.offset0,@object
	.size		.nv.reservedSmem.offset0,0x4
